// auto-generated by cutlass_sweep.gemm — config: {"arch": "sm_100", "cluster_m": 1, "cluster_n": 1, "dtype": "e4m3", "stages": 0, "tile_k": 128, "tile_m": 128, "tile_n": 128}
#include "cutlass/cutlass.h"
#include "cutlass/gemm/collective/collective_builder.hpp"
#include "cutlass/gemm/device/gemm_universal_adapter.h"
#include "cutlass/gemm/kernel/gemm_universal.hpp"
#include "cutlass/epilogue/collective/collective_builder.hpp"

using ElemA = cutlass::float_e4m3_t;
using ElemB = cutlass::float_e4m3_t;
using ElemCD = cutlass::float_e4m3_t;
using Acc  = float;
using TileShape    = cute::Shape<cute::_128, cute::_128, cute::_128>;
using ClusterShape = cute::Shape<cute::_1, cute::_1, cute::_1>;

using CollectiveEpilogue = typename cutlass::epilogue::collective::CollectiveBuilder<
    cutlass::arch::Sm100, cutlass::arch::OpClassTensorOp,
    TileShape, ClusterShape,
    cutlass::epilogue::collective::EpilogueTileAuto,
    Acc, Acc,
    ElemCD, cutlass::layout::RowMajor, 128 / cutlass::sizeof_bits<ElemCD>::value,
    ElemCD, cutlass::layout::RowMajor, 128 / cutlass::sizeof_bits<ElemCD>::value,
    cutlass::epilogue::collective::EpilogueScheduleAuto
  >::CollectiveOp;

using CollectiveMainloop = typename cutlass::gemm::collective::CollectiveBuilder<
    cutlass::arch::Sm100, cutlass::arch::OpClassTensorOp,
    ElemA, cutlass::layout::RowMajor, 128 / cutlass::sizeof_bits<ElemA>::value,
    ElemB, cutlass::layout::ColumnMajor, 128 / cutlass::sizeof_bits<ElemB>::value,
    Acc,
    TileShape, ClusterShape,
    cutlass::gemm::collective::StageCountAutoCarveout<static_cast<int>(sizeof(typename CollectiveEpilogue::SharedStorage))>,
    cutlass::gemm::collective::KernelScheduleAuto
  >::CollectiveOp;

using GemmKernel = cutlass::gemm::kernel::GemmUniversal<
    cute::Shape<int,int,int,int>,
    CollectiveMainloop,
    CollectiveEpilogue
>;
using Gemm = cutlass::gemm::device::GemmUniversalAdapter<GemmKernel>;

// Force the device kernel symbol into the cubin without needing a host main.
auto* _anchor = &cutlass::device_kernel<GemmKernel>;


// ===== COMPILED SASS (sm_100a) =====

	.target	sm_100a

	.elftype	@"ET_EXEC"


//--------------------- .note.nv.tkinfo           --------------------------
	.section	.note.nv.tkinfo,"",@"SHT_NOTE"
	.sectionflags	@"SHF_NOTE_NV_TKINFO"
	.tkinfo
        /*0018*/ 	.word	0x00000002
        /*0030*/ 	.string	""
        /*0030*/ 	.string	"ptxas"
        /*0030*/ 	.string	"Cuda compilation tools, release 13.0, V13.0.88"
        /*0030*/ 	.string	"Build cuda_13.0.r13.0/compiler.36424714_0"
        /*0030*/ 	.string	"-arch sm_100a -m 64 "



//--------------------- .note.nv.cuinfo           --------------------------
	.section	.note.nv.cuinfo,"",@"SHT_NOTE"
	.sectionflags	@"SHF_NOTE_NV_CUINFO"
        /*0018*/ 	.short	0x0002
        /*001a*/ 	.short	0x0064
        /*001c*/ 	.short	0x0082
	.zero		2


//--------------------- .nv.info                  --------------------------
	.section	.nv.info,"",@"SHT_CUDA_INFO"
	.align	4


	//----- nvinfo : EIATTR_REGCOUNT
	.align		4
        /*0000*/ 	.byte	0x04, 0x2f
        /*0002*/ 	.short	(.L_19 - .L_18)
	.align		4
.L_18:
        /*0004*/ 	.word	index@(_ZN7cutlass13device_kernelINS_4gemm6kernel13GemmUniversalIN4cute5tupleIJiiiiEEENS1_10collective13CollectiveMmaINS1_35MainloopSm100TmaUmmaWarpSpecializedILi6ELi2ELi4ENS5_IJNS4_1CILi1EEESB_SB_EEEEENS5_IJNSA_ILi128EEESE_SE_EEENS_12float_e4m3_tENS5_IJlSB_lEEESG_SH_NS4_8TiledMMAINS4_8MMA_AtomIJNS4_10MMA_TraitsINS4_19SM100_MMA_F8F6F4_SSEJSG_SG_fSE_SE_NS4_17integral_constantINS4_4UMMA5MajorELSO_0EEESP_NSM_INSN_7ScaleInELSQ_0EEESR_EEEEEENS4_6LayoutISC_NS5_IJNSA_ILi0EEESV_SV_EEEEENS5_IJNS4_10UnderscoreESY_SY_EEEEENS4_13SM90_TMA_LOADENS4_14ComposedLayoutINS4_7SwizzleILi3ELi4ELi3EEENS4_18smem_ptr_flag_bitsILi8EEENSU_INS5_IJNSA_ILi8EEESE_EEENS5_IJSE_SB_EEEEEEEvNS4_8identityES11_S1B_vS1C_EENS_8epilogue10collective18CollectiveEpilogueINS1E_23Sm100TmaWarpSpecializedILi2ELi2ELi64ELb0ELb0EEEJSF_NS5_IJNSU_ISE_SB_EENSU_INSA_ILi64EEESB_EEEEESG_SH_SG_SH_NS1E_6fusion15FusionCallbacksIS1I_NS1N_17LinearCombinationISG_fSG_fLNS_15FloatRoundStyleE2EEESF_S1M_JEEENS4_5SM1004TMEM4LOAD26SM100_TMEM_LOAD_32dp32b64xES11_NS12_INS13_ILi2ELi4ELi3EEES16_NSU_INS5_IJS17_S1K_EEENS5_IJS1K_SB_EEEEEEENS4_39AutoVectorizingCopyWithAssumedAlignmentILi128EEENS4_14SM90_TMA_STOREES21_S23_S23_EEEvvEEEEvNT_6ParamsE)
        /*0008*/ 	.word	0x000000e0


	//----- nvinfo : EIATTR_FRAME_SIZE
	.align		4
.L_19:
        /*000c*/ 	.byte	0x04, 0x11
        /*000e*/ 	.short	(.L_21 - .L_20)
	.align		4
.L_20:
        /*0010*/ 	.word	index@($__internal_2_$__cuda_sm10x_tcgen05_guardrail_trap_unallocated_columns_being_dealloced)
        /*0014*/ 	.word	0x00000000


	//----- nvinfo : EIATTR_FRAME_SIZE
	.align		4
.L_21:
        /*0018*/ 	.byte	0x04, 0x11
        /*001a*/ 	.short	(.L_23 - .L_22)
	.align		4
.L_22:
        /*001c*/ 	.word	index@($__internal_1_$__cuda_sm10x_tcgen05_guardrail_trap_phase_invalid_during_alloc)
        /*0020*/ 	.word	0x00000000


	//----- nvinfo : EIATTR_FRAME_SIZE
	.align		4
.L_23:
        /*0024*/ 	.byte	0x04, 0x11
        /*0026*/ 	.short	(.L_25 - .L_24)
	.align		4
.L_24:
        /*0028*/ 	.word	index@($__internal_0_$__cuda_sm10x_tcgen05_guardrail_trap_col_being_dealloced_not_returned_by_alloc)
        /*002c*/ 	.word	0x00000000


	//----- nvinfo : EIATTR_FRAME_SIZE
	.align		4
.L_25:
        /*0030*/ 	.byte	0x04, 0x11
        /*0032*/ 	.short	(.L_27 - .L_26)
	.align		4
.L_26:
        /*0034*/ 	.word	index@(_ZN7cutlass13device_kernelINS_4gemm6kernel13GemmUniversalIN4cute5tupleIJiiiiEEENS1_10collective13CollectiveMmaINS1_35MainloopSm100TmaUmmaWarpSpecializedILi6ELi2ELi4ENS5_IJNS4_1CILi1EEESB_SB_EEEEENS5_IJNSA_ILi128EEESE_SE_EEENS_12float_e4m3_tENS5_IJlSB_lEEESG_SH_NS4_8TiledMMAINS4_8MMA_AtomIJNS4_10MMA_TraitsINS4_19SM100_MMA_F8F6F4_SSEJSG_SG_fSE_SE_NS4_17integral_constantINS4_4UMMA5MajorELSO_0EEESP_NSM_INSN_7ScaleInELSQ_0EEESR_EEEEEENS4_6LayoutISC_NS5_IJNSA_ILi0EEESV_SV_EEEEENS5_IJNS4_10UnderscoreESY_SY_EEEEENS4_13SM90_TMA_LOADENS4_14ComposedLayoutINS4_7SwizzleILi3ELi4ELi3EEENS4_18smem_ptr_flag_bitsILi8EEENSU_INS5_IJNSA_ILi8EEESE_EEENS5_IJSE_SB_EEEEEEEvNS4_8identityES11_S1B_vS1C_EENS_8epilogue10collective18CollectiveEpilogueINS1E_23Sm100TmaWarpSpecializedILi2ELi2ELi64ELb0ELb0EEEJSF_NS5_IJNSU_ISE_SB_EENSU_INSA_ILi64EEESB_EEEEESG_SH_SG_SH_NS1E_6fusion15FusionCallbacksIS1I_NS1N_17LinearCombinationISG_fSG_fLNS_15FloatRoundStyleE2EEESF_S1M_JEEENS4_5SM1004TMEM4LOAD26SM100_TMEM_LOAD_32dp32b64xES11_NS12_INS13_ILi2ELi4ELi3EEES16_NSU_INS5_IJS17_S1K_EEENS5_IJS1K_SB_EEEEEEENS4_39AutoVectorizingCopyWithAssumedAlignmentILi128EEENS4_14SM90_TMA_STOREES21_S23_S23_EEEvvEEEEvNT_6ParamsE)
        /*0038*/ 	.word	0x00000000


	//----- nvinfo : EIATTR_MIN_STACK_SIZE
	.align		4
.L_27:
        /*003c*/ 	.byte	0x04, 0x12
        /*003e*/ 	.short	(.L_29 - .L_28)
	.align		4
.L_28:
        /*0040*/ 	.word	index@(_ZN7cutlass13device_kernelINS_4gemm6kernel13GemmUniversalIN4cute5tupleIJiiiiEEENS1_10collective13CollectiveMmaINS1_35MainloopSm100TmaUmmaWarpSpecializedILi6ELi2ELi4ENS5_IJNS4_1CILi1EEESB_SB_EEEEENS5_IJNSA_ILi128EEESE_SE_EEENS_12float_e4m3_tENS5_IJlSB_lEEESG_SH_NS4_8TiledMMAINS4_8MMA_AtomIJNS4_10MMA_TraitsINS4_19SM100_MMA_F8F6F4_SSEJSG_SG_fSE_SE_NS4_17integral_constantINS4_4UMMA5MajorELSO_0EEESP_NSM_INSN_7ScaleInELSQ_0EEESR_EEEEEENS4_6LayoutISC_NS5_IJNSA_ILi0EEESV_SV_EEEEENS5_IJNS4_10UnderscoreESY_SY_EEEEENS4_13SM90_TMA_LOADENS4_14ComposedLayoutINS4_7SwizzleILi3ELi4ELi3EEENS4_18smem_ptr_flag_bitsILi8EEENSU_INS5_IJNSA_ILi8EEESE_EEENS5_IJSE_SB_EEEEEEEvNS4_8identityES11_S1B_vS1C_EENS_8epilogue10collective18CollectiveEpilogueINS1E_23Sm100TmaWarpSpecializedILi2ELi2ELi64ELb0ELb0EEEJSF_NS5_IJNSU_ISE_SB_EENSU_INSA_ILi64EEESB_EEEEESG_SH_SG_SH_NS1E_6fusion15FusionCallbacksIS1I_NS1N_17LinearCombinationISG_fSG_fLNS_15FloatRoundStyleE2EEESF_S1M_JEEENS4_5SM1004TMEM4LOAD26SM100_TMEM_LOAD_32dp32b64xES11_NS12_INS13_ILi2ELi4ELi3EEES16_NSU_INS5_IJS17_S1K_EEENS5_IJS1K_SB_EEEEEEENS4_39AutoVectorizingCopyWithAssumedAlignmentILi128EEENS4_14SM90_TMA_STOREES21_S23_S23_EEEvvEEEEvNT_6ParamsE)
        /*0044*/ 	.word	0x00000000
.L_29:


//--------------------- .nv.compat                --------------------------
	.section	.nv.compat,"",@"SHT_CUDA_COMPAT_INFO"
	.align	4
        /*0000*/ 	.byte	0x02, 0x09, 0x01, 0x00, 0x02, 0x02, 0x02, 0x00, 0x02, 0x05, 0x05, 0x00, 0x03, 0x07, 0x01, 0x01
        /*0010*/ 	.byte	0x02, 0x03, 0x01, 0x00, 0x02, 0x06, 0x01, 0x00, 0x04, 0x0b, 0x08, 0x00, 0x09, 0x00, 0x00, 0x00
        /*0020*/ 	.byte	0x00, 0x00, 0x00, 0x00


//--------------------- .nv.info._ZN7cutlass13device_kernelINS_4gemm6kernel13GemmUniversalIN4cute5tupleIJiiiiEEENS1_10collective13CollectiveMmaINS1_35MainloopSm100TmaUmmaWarpSpecializedILi6ELi2ELi4ENS5_IJNS4_1CILi1EEESB_SB_EEEEENS5_IJNSA_ILi128EEESE_SE_EEENS_12float_e4m3_tENS5_IJlSB_lEEESG_SH_NS4_8TiledMMAINS4_8MMA_AtomIJNS4_10MMA_TraitsINS4_19SM100_MMA_F8F6F4_SSEJSG_SG_fSE_SE_NS4_17integral_constantINS4_4UMMA5MajorELSO_0EEESP_NSM_INSN_7ScaleInELSQ_0EEESR_EEEEEENS4_6LayoutISC_NS5_IJNSA_ILi0EEESV_SV_EEEEENS5_IJNS4_10UnderscoreESY_SY_EEEEENS4_13SM90_TMA_LOADENS4_14ComposedLayoutINS4_7SwizzleILi3ELi4ELi3EEENS4_18smem_ptr_flag_bitsILi8EEENSU_INS5_IJNSA_ILi8EEESE_EEENS5_IJSE_SB_EEEEEEEvNS4_8identityES11_S1B_vS1C_EENS_8epilogue10collective18CollectiveEpilogueINS1E_23Sm100TmaWarpSpecializedILi2ELi2ELi64ELb0ELb0EEEJSF_NS5_IJNSU_ISE_SB_EENSU_INSA_ILi64EEESB_EEEEESG_SH_SG_SH_NS1E_6fusion15FusionCallbacksIS1I_NS1N_17LinearCombinationISG_fSG_fLNS_15FloatRoundStyleE2EEESF_S1M_JEEENS4_5SM1004TMEM4LOAD26SM100_TMEM_LOAD_32dp32b64xES11_NS12_INS13_ILi2ELi4ELi3EEES16_NSU_INS5_IJS17_S1K_EEENS5_IJS1K_SB_EEEEEEENS4_39AutoVectorizingCopyWithAssumedAlignmentILi128EEENS4_14SM90_TMA_STOREES21_S23_S23_EEEvvEEEEvNT_6ParamsE --------------------------
	.section	.nv.info._ZN7cutlass13device_kernelINS_4gemm6kernel13GemmUniversalIN4cute5tupleIJiiiiEEENS1_10collective13CollectiveMmaINS1_35MainloopSm100TmaUmmaWarpSpecializedILi6ELi2ELi4ENS5_IJNS4_1CILi1EEESB_SB_EEEEENS5_IJNSA_ILi128EEESE_SE_EEENS_12float_e4m3_tENS5_IJlSB_lEEESG_SH_NS4_8TiledMMAINS4_8MMA_AtomIJNS4_10MMA_TraitsINS4_19SM100_MMA_F8F6F4_SSEJSG_SG_fSE_SE_NS4_17integral_constantINS4_4UMMA5MajorELSO_0EEESP_NSM_INSN_7ScaleInELSQ_0EEESR_EEEEEENS4_6LayoutISC_NS5_IJNSA_ILi0EEESV_SV_EEEEENS5_IJNS4_10UnderscoreESY_SY_EEEEENS4_13SM90_TMA_LOADENS4_14ComposedLayoutINS4_7SwizzleILi3ELi4ELi3EEENS4_18smem_ptr_flag_bitsILi8EEENSU_INS5_IJNSA_ILi8EEESE_EEENS5_IJSE_SB_EEEEEEEvNS4_8identityES11_S1B_vS1C_EENS_8epilogue10collective18CollectiveEpilogueINS1E_23Sm100TmaWarpSpecializedILi2ELi2ELi64ELb0ELb0EEEJSF_NS5_IJNSU_ISE_SB_EENSU_INSA_ILi64EEESB_EEEEESG_SH_SG_SH_NS1E_6fusion15FusionCallbacksIS1I_NS1N_17LinearCombinationISG_fSG_fLNS_15FloatRoundStyleE2EEESF_S1M_JEEENS4_5SM1004TMEM4LOAD26SM100_TMEM_LOAD_32dp32b64xES11_NS12_INS13_ILi2ELi4ELi3EEES16_NSU_INS5_IJS17_S1K_EEENS5_IJS1K_SB_EEEEEEENS4_39AutoVectorizingCopyWithAssumedAlignmentILi128EEENS4_14SM90_TMA_STOREES21_S23_S23_EEEvvEEEEvNT_6ParamsE,"",@"SHT_CUDA_INFO"
	.sectionflags	@""
	.align	4


	//----- nvinfo : EIATTR_CUDA_API_VERSION
	.align		4
        /*0000*/ 	.byte	0x04, 0x37
        /*0002*/ 	.short	(.L_31 - .L_30)
.L_30:
        /*0004*/ 	.word	0x00000082


	//----- nvinfo : EIATTR_KPARAM_INFO
	.align		4
.L_31:
        /*0008*/ 	.byte	0x04, 0x17
        /*000a*/ 	.short	(.L_33 - .L_32)
.L_32:
        /*000c*/ 	.word	0x00000000
        /*0010*/ 	.short	0x0000
        /*0012*/ 	.short	0x0000
        /*0014*/ 	.byte	0x00, 0xf0, 0x01, 0x20


	//----- nvinfo : EIATTR_AT_ENTRY_FRAGMENTS
	.align		4
.L_33:
        /*0018*/ 	.byte	0x04, 0x4f
        /*001a*/ 	.short	(.L_35 - .L_34)


	//   ....[0]....
.L_34:
        /*001c*/ 	.word	0x00000006


	//----- nvinfo : EIATTR_RESERVED_SMEM_USED
	.align		4
.L_35:
        /*0020*/ 	.byte	0x01, 0x41
	.zero		2


	//----- nvinfo : EIATTR_SPARSE_MMA_MASK
	.align		4
        /*0024*/ 	.byte	0x03, 0x50
        /*0026*/ 	.short	0x0000


	//----- nvinfo : EIATTR_TCGEN05_1CTA_USED
	.align		4
        /*0028*/ 	.byte	0x01, 0x51
	.zero		2


	//----- nvinfo : EIATTR_MAXREG_COUNT
	.align		4
        /*002c*/ 	.byte	0x03, 0x1b
        /*002e*/ 	.short	0x00ff


	//----- nvinfo : EIATTR_NUM_BARRIERS
	.align		4
        /*0030*/ 	.byte	0x02, 0x4c
        /*0032*/ 	.byte	0x07
	.zero		1


	//----- nvinfo : EIATTR_EXTERNS
	.align		4
        /*0034*/ 	.byte	0x04, 0x0f
        /*0036*/ 	.short	(.L_37 - .L_36)


	//   ....[0]....
	.align		4
.L_36:
        /*0038*/ 	.word	index@(__assertfail)


	//----- nvinfo : EIATTR_MERCURY_ISA_VERSION
	.align		4
.L_37:
        /*003c*/ 	.byte	0x03, 0x5f
        /*003e*/ 	.short	0x0101


	//----- nvinfo : EIATTR_INT_WARP_WIDE_INSTR_OFFSETS
	.align		4
        /*0040*/ 	.byte	0x04, 0x31
        /*0042*/ 	.short	(.L_39 - .L_38)


	//   ....[0]....
.L_38:
        /*0044*/ 	.word	0x00001dc0


	//   ....[1]....
        /*0048*/ 	.word	0x00003930


	//   ....[2]....
        /*004c*/ 	.word	0x00003950


	//   ....[3]....
        /*0050*/ 	.word	0x00003980


	//   ....[4]....
        /*0054*/ 	.word	0x000042b0


	//   ....[5]....
        /*0058*/ 	.word	0x00004320


	//   ....[6]....
        /*005c*/ 	.word	0x00004500


	//   ....[7]....
        /*0060*/ 	.word	0x00004660


	//----- nvinfo : EIATTR_COOP_GROUP_MASK_REGIDS
	.align		4
.L_39:
        /*0064*/ 	.byte	0x04, 0x29
        /*0066*/ 	.short	(.L_41 - .L_40)


	//   ....[0]....
.L_40:
        /*0068*/ 	.word	0xffffffff


	//   ....[1]....
        /*006c*/ 	.word	0xffffffff


	//   ....[2]....
        /*0070*/ 	.word	0xffffffff


	//   ....[3]....
        /*0074*/ 	.word	0xffffffff


	//   ....[4]....
        /*0078*/ 	.word	0xffffffff


	//   ....[5]....
        /*007c*/ 	.word	0xffffffff


	//   ....[6]....
        /*0080*/ 	.word	0xffffffff


	//   ....[7]....
        /*0084*/ 	.word	0xffffffff


	//   ....[8]....
        /*0088*/ 	.word	0xffffffff


	//   ....[9]....
        /*008c*/ 	.word	0xffffffff


	//   ....[10]....
        /*0090*/ 	.word	0xffffffff


	//   ....[11]....
        /*0094*/ 	.word	0xffffffff


	//   ....[12]....
        /*0098*/ 	.word	0xffffffff


	//----- nvinfo : EIATTR_COOP_GROUP_INSTR_OFFSETS
	.align		4
.L_41:
        /*009c*/ 	.byte	0x04, 0x28
        /*009e*/ 	.short	(.L_43 - .L_42)


	//   ....[0]....
.L_42:
        /*00a0*/ 	.word	0x00000090


	//   ....[1]....
        /*00a4*/ 	.word	0x000004d0


	//   ....[2]....
        /*00a8*/ 	.word	0x00000680


	//   ....[3]....
        /*00ac*/ 	.word	0x000007e0


	//   ....[4]....
        /*00b0*/ 	.word	0x000008e0


	//   ....[5]....
        /*00b4*/ 	.word	0x00000a50


	//   ....[6]....
        /*00b8*/ 	.word	0x00000bf0


	//   ....[7]....
        /*00bc*/ 	.word	0x00001ca0


	//   ....[8]....
        /*00c0*/ 	.word	0x00002ba0


	//   ....[9]....
        /*00c4*/ 	.word	0x00002db0


	//   ....[10]....
        /*00c8*/ 	.word	0x00002de0


	//   ....[11]....
        /*00cc*/ 	.word	0x00003810


	//   ....[12]....
        /*00d0*/ 	.word	0x00003a40


	//----- nvinfo : EIATTR_VRC_CTA_INIT_COUNT
	.align		4
.L_43:
        /*00d4*/ 	.byte	0x02, 0x4a
        /*00d6*/ 	.byte	0x80
	.zero		1


	//----- nvinfo : EIATTR_SYSCALL_OFFSETS
	.align		4
        /*00d8*/ 	.byte	0x04, 0x46
        /*00da*/ 	.short	(.L_45 - .L_44)


	//   ....[0]....
.L_44:
        /*00dc*/ 	.word	0x00005090


	//   ....[1]....
        /*00e0*/ 	.word	0x000051d0


	//   ....[2]....
        /*00e4*/ 	.word	0x00005a30


	//   ....[3]....
        /*00e8*/ 	.word	0x00007040


	//----- nvinfo : EIATTR_MBARRIER_INSTR_OFFSETS
	.align		4
.L_45:
        /*00ec*/ 	.byte	0x04, 0x39
        /*00ee*/ 	.short	(.L_47 - .L_46)


	//   ....[0]....
.L_46:
        /*00f0*/ 	.word	0x000005b0
        /*00f4*/ 	.word	0x000000ff
        /*00f8*/ 	.word	0x00000000
        /*00fc*/ 	.short	0x0100
        /*00fe*/ 	.byte	0x05
	.zero		1


	//   ....[1]....
        /*0100*/ 	.word	0x000005c0
        /*0104*/ 	.word	0x000000ff
        /*0108*/ 	.word	0x00000030
        /*010c*/ 	.short	0x0100
        /*010e*/ 	.byte	0x05
	.zero		1


	//   ....[2]....
        /*0110*/ 	.word	0x000005d0
        /*0114*/ 	.word	0x000000ff
        /*0118*/ 	.word	0x00000008
        /*011c*/ 	.short	0x0100
        /*011e*/ 	.byte	0x05
	.zero		1


	//   ....[3]....
        /*0120*/ 	.word	0x000005e0
        /*0124*/ 	.word	0x000000ff
        /*0128*/ 	.word	0x00000038
        /*012c*/ 	.short	0x0100
        /*012e*/ 	.byte	0x05
	.zero		1


	//   ....[4]....
        /*0130*/ 	.word	0x000005f0
        /*0134*/ 	.word	0x000000ff
        /*0138*/ 	.word	0x00000010
        /*013c*/ 	.short	0x0100
        /*013e*/ 	.byte	0x05
	.zero		1


	//   ....[5]....
        /*0140*/ 	.word	0x00000600
        /*0144*/ 	.word	0x000000ff
        /*0148*/ 	.word	0x00000040
        /*014c*/ 	.short	0x0100
        /*014e*/ 	.byte	0x05
	.zero		1


	//   ....[6]....
        /*0150*/ 	.word	0x00000610
        /*0154*/ 	.word	0x000000ff
        /*0158*/ 	.word	0x00000018
        /*015c*/ 	.short	0x0100
        /*015e*/ 	.byte	0x05
	.zero		1


	//   ....[7]....
        /*0160*/ 	.word	0x00000620
        /*0164*/ 	.word	0x000000ff
        /*0168*/ 	.word	0x00000048
        /*016c*/ 	.short	0x0100
        /*016e*/ 	.byte	0x05
	.zero		1


	//   ....[8]....
        /*0170*/ 	.word	0x00000630
        /*0174*/ 	.word	0x000000ff
        /*0178*/ 	.word	0x00000020
        /*017c*/ 	.short	0x0100
        /*017e*/ 	.byte	0x05
	.zero		1


	//   ....[9]....
        /*0180*/ 	.word	0x00000640
        /*0184*/ 	.word	0x000000ff
        /*0188*/ 	.word	0x00000050
        /*018c*/ 	.short	0x0100
        /*018e*/ 	.byte	0x05
	.zero		1


	//   ....[10]....
        /*0190*/ 	.word	0x00000650
        /*0194*/ 	.word	0x000000ff
        /*0198*/ 	.word	0x00000028
        /*019c*/ 	.short	0x0100
        /*019e*/ 	.byte	0x05
	.zero		1


	//   ....[11]....
        /*01a0*/ 	.word	0x00000660
        /*01a4*/ 	.word	0x000000ff
        /*01a8*/ 	.word	0x00000058
        /*01ac*/ 	.short	0x0100
        /*01ae*/ 	.byte	0x05
	.zero		1


	//   ....[12]....
        /*01b0*/ 	.word	0x00000790
        /*01b4*/ 	.word	0x000000ff
        /*01b8*/ 	.word	0x00000060
        /*01bc*/ 	.short	0x0100
        /*01be*/ 	.byte	0x07
	.zero		1


	//   ....[13]....
        /*01c0*/ 	.word	0x000007a0
        /*01c4*/ 	.word	0x000000ff
        /*01c8*/ 	.word	0x00000070
        /*01cc*/ 	.short	0x0100
        /*01ce*/ 	.byte	0x07
	.zero		1


	//   ....[14]....
        /*01d0*/ 	.word	0x000007b0
        /*01d4*/ 	.word	0x000000ff
        /*01d8*/ 	.word	0x00000068
        /*01dc*/ 	.short	0x0100
        /*01de*/ 	.byte	0x07
	.zero		1


	//   ....[15]....
        /*01e0*/ 	.word	0x000007c0
        /*01e4*/ 	.word	0x000000ff
        /*01e8*/ 	.word	0x00000078
        /*01ec*/ 	.short	0x0100
        /*01ee*/ 	.byte	0x07
	.zero		1


	//   ....[16]....
        /*01f0*/ 	.word	0x000008b0
        /*01f4*/ 	.word	0x000000ff
        /*01f8*/ 	.word	0x00000080
        /*01fc*/ 	.short	0x0100
        /*01fe*/ 	.byte	0x05
	.zero		1


	//   ....[17]....
        /*0200*/ 	.word	0x000008c0
        /*0204*/ 	.word	0x000000ff
        /*0208*/ 	.word	0x00000088
        /*020c*/ 	.short	0x0100
        /*020e*/ 	.byte	0x05
	.zero		1


	//   ....[18]....
        /*0210*/ 	.word	0x00000a00
        /*0214*/ 	.word	0x000000ff
        /*0218*/ 	.word	0x00000090
        /*021c*/ 	.short	0x0100
        /*021e*/ 	.byte	0x05
	.zero		1


	//   ....[19]....
        /*0220*/ 	.word	0x00000a10
        /*0224*/ 	.word	0x000000ff
        /*0228*/ 	.word	0x000000a0
        /*022c*/ 	.short	0x0100
        /*022e*/ 	.byte	0x05
	.zero		1


	//   ....[20]....
        /*0230*/ 	.word	0x00000a20
        /*0234*/ 	.word	0x000000ff
        /*0238*/ 	.word	0x00000098
        /*023c*/ 	.short	0x0100
        /*023e*/ 	.byte	0x05
	.zero		1


	//   ....[21]....
        /*0240*/ 	.word	0x00000a30
        /*0244*/ 	.word	0x000000ff
        /*0248*/ 	.word	0x000000a8
        /*024c*/ 	.short	0x0100
        /*024e*/ 	.byte	0x05
	.zero		1


	//   ....[22]....
        /*0250*/ 	.word	0x00000b60
        /*0254*/ 	.word	0x000000ff
        /*0258*/ 	.word	0x000000b0
        /*025c*/ 	.short	0x0100
        /*025e*/ 	.byte	0x07
	.zero		1


	//   ....[23]....
        /*0260*/ 	.word	0x00000b70
        /*0264*/ 	.word	0x000000ff
        /*0268*/ 	.word	0x000000d0
        /*026c*/ 	.short	0x0100
        /*026e*/ 	.byte	0x07
	.zero		1


	//   ....[24]....
        /*0270*/ 	.word	0x00000b80
        /*0274*/ 	.word	0x000000ff
        /*0278*/ 	.word	0x000000b8
        /*027c*/ 	.short	0x0100
        /*027e*/ 	.byte	0x07
	.zero		1


	//   ....[25]....
        /*0280*/ 	.word	0x00000b90
        /*0284*/ 	.word	0x000000ff
        /*0288*/ 	.word	0x000000d8
        /*028c*/ 	.short	0x0100
        /*028e*/ 	.byte	0x07
	.zero		1


	//   ....[26]....
        /*0290*/ 	.word	0x00000ba0
        /*0294*/ 	.word	0x000000ff
        /*0298*/ 	.word	0x000000c0
        /*029c*/ 	.short	0x0100
        /*029e*/ 	.byte	0x07
	.zero		1


	//   ....[27]....
        /*02a0*/ 	.word	0x00000bb0
        /*02a4*/ 	.word	0x000000ff
        /*02a8*/ 	.word	0x000000e0
        /*02ac*/ 	.short	0x0100
        /*02ae*/ 	.byte	0x07
	.zero		1


	//   ....[28]....
        /*02b0*/ 	.word	0x00000bc0
        /*02b4*/ 	.word	0x000000ff
        /*02b8*/ 	.word	0x000000c8
        /*02bc*/ 	.short	0x0100
        /*02be*/ 	.byte	0x07
	.zero		1


	//   ....[29]....
        /*02c0*/ 	.word	0x00000bd0
        /*02c4*/ 	.word	0x000000ff
        /*02c8*/ 	.word	0x000000e8
        /*02cc*/ 	.short	0x0100
        /*02ce*/ 	.byte	0x07
	.zero		1


	//   ....[30]....
        /*02d0*/ 	.word	0x00000cc0
        /*02d4*/ 	.word	0x000000ff
        /*02d8*/ 	.word	0x000000f0
        /*02dc*/ 	.short	0x0100
        /*02de*/ 	.byte	0x05
	.zero		1


	//   ....[31]....
        /*02e0*/ 	.word	0x00000cd0
        /*02e4*/ 	.word	0x000000ff
        /*02e8*/ 	.word	0x00000100
        /*02ec*/ 	.short	0x0100
        /*02ee*/ 	.byte	0x05
	.zero		1


	//   ....[32]....
        /*02f0*/ 	.word	0x00000ce0
        /*02f4*/ 	.word	0x000000ff
        /*02f8*/ 	.word	0x000000f8
        /*02fc*/ 	.short	0x0100
        /*02fe*/ 	.byte	0x05
	.zero		1


	//   ....[33]....
        /*0300*/ 	.word	0x00000cf0
        /*0304*/ 	.word	0x000000ff
        /*0308*/ 	.word	0x00000108
        /*030c*/ 	.short	0x0100
        /*030e*/ 	.byte	0x05
	.zero		1


	//   ....[34]....
        /*0310*/ 	.word	0x000015c0
        /*0314*/ 	.word	0x00000003
        /*0318*/ 	.word	0x00000100
        /*031c*/ 	.short	0x010a
        /*031e*/ 	.byte	0xff
	.zero		1


	//   ....[35]....
        /*0320*/ 	.word	0x000015f0
        /*0324*/ 	.word	0x00000003
        /*0328*/ 	.word	0x000000f0
        /*032c*/ 	.short	0x0101
        /*032e*/ 	.byte	0xff
	.zero		1


	//   ....[36]....
        /*0330*/ 	.word	0x000016c0
        /*0334*/ 	.word	0x000000ff
        /*0338*/ 	.word	0x00000030
        /*033c*/ 	.short	0x010a
        /*033e*/ 	.byte	0x08
	.zero		1


	//   ....[37]....
        /*0340*/ 	.word	0x00001760
        /*0344*/ 	.word	0x000000ff
        /*0348*/ 	.word	0x00000030
        /*034c*/ 	.short	0x010a
        /*034e*/ 	.byte	0x21
	.zero		1


	//   ....[38]....
        /*0350*/ 	.word	0x000018c0
        /*0354*/ 	.word	0x000000ff
        /*0358*/ 	.word	0x00000030
        /*035c*/ 	.short	0x010a
        /*035e*/ 	.byte	0x08
	.zero		1


	//   ....[39]....
        /*0360*/ 	.word	0x000019b0
        /*0364*/ 	.word	0x000000ff
        /*0368*/ 	.word	0x00000088
        /*036c*/ 	.short	0x0101
        /*036e*/ 	.byte	0x04
	.zero		1


	//   ....[40]....
        /*0370*/ 	.word	0x000019d0
        /*0374*/ 	.word	0x000000ff
        /*0378*/ 	.word	0x00000030
        /*037c*/ 	.short	0x010a
        /*037e*/ 	.byte	0x08
	.zero		1


	//   ....[41]....
        /*0380*/ 	.word	0x00001a50
        /*0384*/ 	.word	0x000000ff
        /*0388*/ 	.word	0x00000030
        /*038c*/ 	.short	0x010a
        /*038e*/ 	.byte	0x11
	.zero		1


	//   ....[42]....
        /*0390*/ 	.word	0x00001bb0
        /*0394*/ 	.word	0x000000ff
        /*0398*/ 	.word	0x00000030
        /*039c*/ 	.short	0x010a
        /*039e*/ 	.byte	0x08
	.zero		1


	//   ....[43]....
        /*03a0*/ 	.word	0x00001cd0
        /*03a4*/ 	.word	0x00000002
        /*03a8*/ 	.word	0x00000090
        /*03ac*/ 	.short	0x010a
        /*03ae*/ 	.byte	0xff
	.zero		1


	//   ....[44]....
        /*03b0*/ 	.word	0x00001d90
        /*03b4*/ 	.word	0x00000002
        /*03b8*/ 	.word	0x00000000
        /*03bc*/ 	.short	0x0101
        /*03be*/ 	.byte	0xff
	.zero		1


	//   ....[45]....
        /*03c0*/ 	.word	0x000022f0
        /*03c4*/ 	.word	0x000000ff
        /*03c8*/ 	.word	0x00000000
        /*03cc*/ 	.short	0x010a
        /*03ce*/ 	.byte	0x05
	.zero		1


	//   ....[46]....
        /*03d0*/ 	.word	0x00002380
        /*03d4*/ 	.word	0x000000ff
        /*03d8*/ 	.word	0x00000000
        /*03dc*/ 	.short	0x010a
        /*03de*/ 	.byte	0x05
	.zero		1


	//   ....[47]....
        /*03e0*/ 	.word	0x00002410
        /*03e4*/ 	.word	0x000000ff
        /*03e8*/ 	.word	0x00000000
        /*03ec*/ 	.short	0x010a
        /*03ee*/ 	.byte	0x05
	.zero		1


	//   ....[48]....
        /*03f0*/ 	.word	0x000024a0
        /*03f4*/ 	.word	0x000000ff
        /*03f8*/ 	.word	0x00000000
        /*03fc*/ 	.short	0x010a
        /*03fe*/ 	.byte	0x05
	.zero		1


	//   ....[49]....
        /*0400*/ 	.word	0x00002530
        /*0404*/ 	.word	0x000000ff
        /*0408*/ 	.word	0x00000000
        /*040c*/ 	.short	0x010a
        /*040e*/ 	.byte	0x05
	.zero		1


	//   ....[50]....
        /*0410*/ 	.word	0x000025d0
        /*0414*/ 	.word	0x00000000
        /*0418*/ 	.word	0x00000000
        /*041c*/ 	.short	0x010a
        /*041e*/ 	.byte	0xff
	.zero		1


	//   ....[51]....
        /*0420*/ 	.word	0x000026f0
        /*0424*/ 	.word	0x00000000
        /*0428*/ 	.word	0x000000f0
        /*042c*/ 	.short	0x010a
        /*042e*/ 	.byte	0xff
	.zero		1


	//   ....[52]....
        /*0430*/ 	.word	0x00002750
        /*0434*/ 	.word	0x00000004
        /*0438*/ 	.word	0x00000000
        /*043c*/ 	.short	0x0101
        /*043e*/ 	.byte	0xff
	.zero		1


	//   ....[53]....
        /*0440*/ 	.word	0x00002770
        /*0444*/ 	.word	0x000000ff
        /*0448*/ 	.word	0x000000a0
        /*044c*/ 	.short	0x010a
        /*044e*/ 	.byte	0x05
	.zero		1


	//   ....[54]....
        /*0450*/ 	.word	0x00002890
        /*0454*/ 	.word	0x00000000
        /*0458*/ 	.word	0x00000090
        /*045c*/ 	.short	0x010a
        /*045e*/ 	.byte	0xff
	.zero		1


	//   ....[55]....
        /*0460*/ 	.word	0x000029a0
        /*0464*/ 	.word	0x00000000
        /*0468*/ 	.word	0x00000000
        /*046c*/ 	.short	0x0101
        /*046e*/ 	.byte	0xff
	.zero		1


	//   ....[56]....
        /*0470*/ 	.word	0x00002a30
        /*0474*/ 	.word	0x000000ff
        /*0478*/ 	.word	0x000000a0
        /*047c*/ 	.short	0x0106
        /*047e*/ 	.byte	0x05
	.zero		1


	//   ....[57]....
        /*0480*/ 	.word	0x00002a50
        /*0484*/ 	.word	0x000000ff
        /*0488*/ 	.word	0x000000a0
        /*048c*/ 	.short	0x010a
        /*048e*/ 	.byte	0x05
	.zero		1


	//   ....[58]....
        /*0490*/ 	.word	0x00002ae0
        /*0494*/ 	.word	0x000000ff
        /*0498*/ 	.word	0x000000a0
        /*049c*/ 	.short	0x0106
        /*049e*/ 	.byte	0x04
	.zero		1


	//   ....[59]....
        /*04a0*/ 	.word	0x00002b20
        /*04a4*/ 	.word	0x00000000
        /*04a8*/ 	.word	0x000000a0
        /*04ac*/ 	.short	0x010a
        /*04ae*/ 	.byte	0xff
	.zero		1


	//   ....[60]....
        /*04b0*/ 	.word	0x00003060
        /*04b4*/ 	.word	0x00000000
        /*04b8*/ 	.word	0x00000090
        /*04bc*/ 	.short	0x010a
        /*04be*/ 	.byte	0xff
	.zero		1


	//   ....[61]....
        /*04c0*/ 	.word	0x00003170
        /*04c4*/ 	.word	0x00000003
        /*04c8*/ 	.word	0x00000000
        /*04cc*/ 	.short	0x0101
        /*04ce*/ 	.byte	0xff
	.zero		1


	//   ....[62]....
        /*04d0*/ 	.word	0x00003180
        /*04d4*/ 	.word	0x000000ff
        /*04d8*/ 	.word	0x00000000
        /*04dc*/ 	.short	0x010a
        /*04de*/ 	.byte	0x06
	.zero		1


	//   ....[63]....
        /*04e0*/ 	.word	0x000031a0
        /*04e4*/ 	.word	0x000000ff
        /*04e8*/ 	.word	0x000000d0
        /*04ec*/ 	.short	0x010a
        /*04ee*/ 	.byte	0x07
	.zero		1


	//   ....[64]....
        /*04f0*/ 	.word	0x00003270
        /*04f4*/ 	.word	0x000000ff
        /*04f8*/ 	.word	0x00000000
        /*04fc*/ 	.short	0x010a
        /*04fe*/ 	.byte	0x06
	.zero		1


	//   ....[65]....
        /*0500*/ 	.word	0x000033a0
        /*0504*/ 	.word	0x000000ff
        /*0508*/ 	.word	0x00000000
        /*050c*/ 	.short	0x010a
        /*050e*/ 	.byte	0x1a
	.zero		1


	//   ....[66]....
        /*0510*/ 	.word	0x00003640
        /*0514*/ 	.word	0x000000ff
        /*0518*/ 	.word	0x00000000
        /*051c*/ 	.short	0x010a
        /*051e*/ 	.byte	0x06
	.zero		1


	//   ....[67]....
        /*0520*/ 	.word	0x000036d0
        /*0524*/ 	.word	0x000000ff
        /*0528*/ 	.word	0x00000000
        /*052c*/ 	.short	0x010a
        /*052e*/ 	.byte	0x06
	.zero		1


	//   ....[68]....
        /*0530*/ 	.word	0x00003760
        /*0534*/ 	.word	0x000000ff
        /*0538*/ 	.word	0x00000000
        /*053c*/ 	.short	0x010a
        /*053e*/ 	.byte	0x06
	.zero		1


	//   ....[69]....
        /*0540*/ 	.word	0x000037f0
        /*0544*/ 	.word	0x000000ff
        /*0548*/ 	.word	0x00000000
        /*054c*/ 	.short	0x010a
        /*054e*/ 	.byte	0x07
	.zero		1


	//   ....[70]....
        /*0550*/ 	.word	0x00003c50
        /*0554*/ 	.word	0x00000000
        /*0558*/ 	.word	0x00000090
        /*055c*/ 	.short	0x010a
        /*055e*/ 	.byte	0xff
	.zero		1


	//   ....[71]....
        /*0560*/ 	.word	0x00003d10
        /*0564*/ 	.word	0x00000000
        /*0568*/ 	.word	0x00000000
        /*056c*/ 	.short	0x0101
        /*056e*/ 	.byte	0xff
	.zero		1


	//   ....[72]....
        /*0570*/ 	.word	0x00004030
        /*0574*/ 	.word	0x000000ff
        /*0578*/ 	.word	0x00000088
        /*057c*/ 	.short	0x010a
        /*057e*/ 	.byte	0x07
	.zero		1


	//   ....[73]....
        /*0580*/ 	.word	0x00004220
        /*0584*/ 	.word	0x000000ff
        /*0588*/ 	.word	0x00000070
        /*058c*/ 	.short	0x010a
        /*058e*/ 	.byte	0x07
	.zero		1


	//   ....[74]....
        /*0590*/ 	.word	0x000043f0
        /*0594*/ 	.word	0x000000ff
        /*0598*/ 	.word	0x00000060
        /*059c*/ 	.short	0x010b
        /*059e*/ 	.byte	0x07
	.zero		1


	//   ....[75]....
        /*05a0*/ 	.word	0x00004460
        /*05a4*/ 	.word	0x000000ff
        /*05a8*/ 	.word	0x00000000
        /*05ac*/ 	.short	0x0101
        /*05ae*/ 	.byte	0x08
	.zero		1


	//   ....[76]....
        /*05b0*/ 	.word	0x00004490
        /*05b4*/ 	.word	0x000000ff
        /*05b8*/ 	.word	0x00000078
        /*05bc*/ 	.short	0x010a
        /*05be*/ 	.byte	0x07
	.zero		1


	//   ....[77]....
        /*05c0*/ 	.word	0x000046a0
        /*05c4*/ 	.word	0x000000ff
        /*05c8*/ 	.word	0x00000068
        /*05cc*/ 	.short	0x010b
        /*05ce*/ 	.byte	0x07
	.zero		1


	//   ....[78]....
        /*05d0*/ 	.word	0x000046c0
        /*05d4*/ 	.word	0x000000ff
        /*05d8*/ 	.word	0x00000000
        /*05dc*/ 	.short	0x0101
        /*05de*/ 	.byte	0x0d
	.zero		1


	//   ....[79]....
        /*05e0*/ 	.word	0x000046f0
        /*05e4*/ 	.word	0x000000ff
        /*05e8*/ 	.word	0x00000070
        /*05ec*/ 	.short	0x010a
        /*05ee*/ 	.byte	0x07
	.zero		1


	//   ....[80]....
        /*05f0*/ 	.word	0x00004730
        /*05f4*/ 	.word	0x00000000
        /*05f8*/ 	.word	0x00000078
        /*05fc*/ 	.short	0x010a
        /*05fe*/ 	.byte	0xff
	.zero		1


	//   ....[81]....
        /*0600*/ 	.word	0x00004a60
        /*0604*/ 	.word	0x00000000
        /*0608*/ 	.word	0x00000090
        /*060c*/ 	.short	0x010a
        /*060e*/ 	.byte	0xff
	.zero		1


	//   ....[82]....
        /*0610*/ 	.word	0x00004b70
        /*0614*/ 	.word	0x00000000
        /*0618*/ 	.word	0x00000000
        /*061c*/ 	.short	0x0101
        /*061e*/ 	.byte	0xff
	.zero		1


	//   ....[83]....
        /*0620*/ 	.word	0x000055d0
        /*0624*/ 	.word	0x00000003
        /*0628*/ 	.word	0x00000060
        /*062c*/ 	.short	0x010a
        /*062e*/ 	.byte	0xff
	.zero		1


	//   ....[84]....
        /*0630*/ 	.word	0x00005610
        /*0634*/ 	.word	0x000000cf
        /*0638*/ 	.word	0x000000b0
        /*063c*/ 	.short	0x010a
        /*063e*/ 	.byte	0xff
	.zero		1


	//   ....[85]....
        /*0640*/ 	.word	0x00005740
        /*0644*/ 	.word	0x00000003
        /*0648*/ 	.word	0x00000060
        /*064c*/ 	.short	0x010a
        /*064e*/ 	.byte	0xff
	.zero		1


	//   ....[86]....
        /*0650*/ 	.word	0x000058a0
        /*0654*/ 	.word	0x00000000
        /*0658*/ 	.word	0x00000000
        /*065c*/ 	.short	0x0101
        /*065e*/ 	.byte	0xff
	.zero		1


	//   ....[87]....
        /*0660*/ 	.word	0x00005900
        /*0664*/ 	.word	0x000000cf
        /*0668*/ 	.word	0x000000b0
        /*066c*/ 	.short	0x010a
        /*066e*/ 	.byte	0xff
	.zero		1


	//   ....[88]....
        /*0670*/ 	.word	0x00006cb0
        /*0674*/ 	.word	0x000000d2
        /*0678*/ 	.word	0x00000060
        /*067c*/ 	.short	0x010a
        /*067e*/ 	.byte	0xff
	.zero		1


	//   ....[89]....
        /*0680*/ 	.word	0x00006d80
        /*0684*/ 	.word	0x000000d2
        /*0688*/ 	.word	0x00000060
        /*068c*/ 	.short	0x010a
        /*068e*/ 	.byte	0xff
	.zero		1


	//   ....[90]....
        /*0690*/ 	.word	0x00006ec0
        /*0694*/ 	.word	0x00000003
        /*0698*/ 	.word	0x00000000
        /*069c*/ 	.short	0x0101
        /*069e*/ 	.byte	0xff
	.zero		1


	//   ....[91]....
        /*06a0*/ 	.word	0x000073d0
        /*06a4*/ 	.word	0x000000ff
        /*06a8*/ 	.word	0x00000000
        /*06ac*/ 	.short	0x0101
        /*06ae*/ 	.byte	0x05
	.zero		1


	//   ....[92]....
        /*06b0*/ 	.word	0x00008350
        /*06b4*/ 	.word	0x00000003
        /*06b8*/ 	.word	0x00000100
        /*06bc*/ 	.short	0x010a
        /*06be*/ 	.byte	0xff
	.zero		1


	//   ....[93]....
        /*06c0*/ 	.word	0x000083b0
        /*06c4*/ 	.word	0x00000002
        /*06c8*/ 	.word	0x00000030
        /*06cc*/ 	.short	0x010a
        /*06ce*/ 	.byte	0xff
	.zero		1


	//   ....[94]....
        /*06d0*/ 	.word	0x00008410
        /*06d4*/ 	.word	0x00000002
        /*06d8*/ 	.word	0x00000030
        /*06dc*/ 	.short	0x010a
        /*06de*/ 	.byte	0xff
	.zero		1


	//   ....[95]....
        /*06e0*/ 	.word	0x00008460
        /*06e4*/ 	.word	0x00000002
        /*06e8*/ 	.word	0x00000090
        /*06ec*/ 	.short	0x010a
        /*06ee*/ 	.byte	0xff
	.zero		1


	//   ....[96]....
        /*06f0*/ 	.word	0x000084c0
        /*06f4*/ 	.word	0x00000000
        /*06f8*/ 	.word	0x00000000
        /*06fc*/ 	.short	0x010a
        /*06fe*/ 	.byte	0xff
	.zero		1


	//   ....[97]....
        /*0700*/ 	.word	0x00008520
        /*0704*/ 	.word	0x00000000
        /*0708*/ 	.word	0x00000000
        /*070c*/ 	.short	0x010a
        /*070e*/ 	.byte	0xff
	.zero		1


	//   ....[98]....
        /*0710*/ 	.word	0x00008580
        /*0714*/ 	.word	0x00000000
        /*0718*/ 	.word	0x00000000
        /*071c*/ 	.short	0x010a
        /*071e*/ 	.byte	0xff
	.zero		1


	//   ....[99]....
        /*0720*/ 	.word	0x000085e0
        /*0724*/ 	.word	0x00000000
        /*0728*/ 	.word	0x00000000
        /*072c*/ 	.short	0x010a
        /*072e*/ 	.byte	0xff
	.zero		1


	//   ....[100]....
        /*0730*/ 	.word	0x00008640
        /*0734*/ 	.word	0x00000000
        /*0738*/ 	.word	0x00000000
        /*073c*/ 	.short	0x010a
        /*073e*/ 	.byte	0xff
	.zero		1


	//   ....[101]....
        /*0740*/ 	.word	0x00008690
        /*0744*/ 	.word	0x00000000
        /*0748*/ 	.word	0x000000f0
        /*074c*/ 	.short	0x010a
        /*074e*/ 	.byte	0xff
	.zero		1


	//   ....[102]....
        /*0750*/ 	.word	0x000086f0
        /*0754*/ 	.word	0x00000000
        /*0758*/ 	.word	0x000000a0
        /*075c*/ 	.short	0x010a
        /*075e*/ 	.byte	0xff
	.zero		1


	//   ....[103]....
        /*0760*/ 	.word	0x00008740
        /*0764*/ 	.word	0x00000000
        /*0768*/ 	.word	0x00000090
        /*076c*/ 	.short	0x010a
        /*076e*/ 	.byte	0xff
	.zero		1


	//   ....[104]....
        /*0770*/ 	.word	0x000087a0
        /*0774*/ 	.word	0x00000000
        /*0778*/ 	.word	0x000000a0
        /*077c*/ 	.short	0x010a
        /*077e*/ 	.byte	0xff
	.zero		1


	//   ....[105]....
        /*0780*/ 	.word	0x000087f0
        /*0784*/ 	.word	0x00000000
        /*0788*/ 	.word	0x00000090
        /*078c*/ 	.short	0x010a
        /*078e*/ 	.byte	0xff
	.zero		1


	//   ....[106]....
        /*0790*/ 	.word	0x00008850
        /*0794*/ 	.word	0x00000003
        /*0798*/ 	.word	0x000000d0
        /*079c*/ 	.short	0x010a
        /*079e*/ 	.byte	0xff
	.zero		1


	//   ....[107]....
        /*07a0*/ 	.word	0x000088b0
        /*07a4*/ 	.word	0x00000000
        /*07a8*/ 	.word	0x00000000
        /*07ac*/ 	.short	0x010a
        /*07ae*/ 	.byte	0xff
	.zero		1


	//   ....[108]....
        /*07b0*/ 	.word	0x00008910
        /*07b4*/ 	.word	0x00000000
        /*07b8*/ 	.word	0x00000000
        /*07bc*/ 	.short	0x010a
        /*07be*/ 	.byte	0xff
	.zero		1


	//   ....[109]....
        /*07c0*/ 	.word	0x00008970
        /*07c4*/ 	.word	0x00000000
        /*07c8*/ 	.word	0x00000000
        /*07cc*/ 	.short	0x010a
        /*07ce*/ 	.byte	0xff
	.zero		1


	//   ....[110]....
        /*07d0*/ 	.word	0x000089d0
        /*07d4*/ 	.word	0x00000000
        /*07d8*/ 	.word	0x00000000
        /*07dc*/ 	.short	0x010a
        /*07de*/ 	.byte	0xff
	.zero		1


	//   ....[111]....
        /*07e0*/ 	.word	0x00008a30
        /*07e4*/ 	.word	0x00000000
        /*07e8*/ 	.word	0x00000000
        /*07ec*/ 	.short	0x010a
        /*07ee*/ 	.byte	0xff
	.zero		1


	//   ....[112]....
        /*07f0*/ 	.word	0x00008a80
        /*07f4*/ 	.word	0x00000000
        /*07f8*/ 	.word	0x00000090
        /*07fc*/ 	.short	0x010a
        /*07fe*/ 	.byte	0xff
	.zero		1


	//   ....[113]....
        /*0800*/ 	.word	0x00008ae0
        /*0804*/ 	.word	0x00000000
        /*0808*/ 	.word	0x00000088
        /*080c*/ 	.short	0x010a
        /*080e*/ 	.byte	0xff
	.zero		1


	//   ....[114]....
        /*0810*/ 	.word	0x00008b40
        /*0814*/ 	.word	0x00000003
        /*0818*/ 	.word	0x00000070
        /*081c*/ 	.short	0x010a
        /*081e*/ 	.byte	0xff
	.zero		1


	//   ....[115]....
        /*0820*/ 	.word	0x00008ba0
        /*0824*/ 	.word	0x00000003
        /*0828*/ 	.word	0x00000078
        /*082c*/ 	.short	0x010a
        /*082e*/ 	.byte	0xff
	.zero		1


	//   ....[116]....
        /*0830*/ 	.word	0x00008c00
        /*0834*/ 	.word	0x00000000
        /*0838*/ 	.word	0x00000070
        /*083c*/ 	.short	0x010a
        /*083e*/ 	.byte	0xff
	.zero		1


	//   ....[117]....
        /*0840*/ 	.word	0x00008c50
        /*0844*/ 	.word	0x00000000
        /*0848*/ 	.word	0x00000090
        /*084c*/ 	.short	0x010a
        /*084e*/ 	.byte	0xff
	.zero		1


	//   ....[118]....
        /*0850*/ 	.word	0x00008ca0
        /*0854*/ 	.word	0x00000003
        /*0858*/ 	.word	0x00000060
        /*085c*/ 	.short	0x010a
        /*085e*/ 	.byte	0xff
	.zero		1


	//   ....[119]....
        /*0860*/ 	.word	0x00008cf0
        /*0864*/ 	.word	0x000000cf
        /*0868*/ 	.word	0x000000b0
        /*086c*/ 	.short	0x010a
        /*086e*/ 	.byte	0xff
	.zero		1


	//   ....[120]....
        /*0870*/ 	.word	0x00008d40
        /*0874*/ 	.word	0x000000d2
        /*0878*/ 	.word	0x00000060
        /*087c*/ 	.short	0x010a
        /*087e*/ 	.byte	0xff
	.zero		1


	//----- nvinfo : EIATTR_NUM_MBARRIERS
	.align		4
.L_47:
        /*0880*/ 	.byte	0x03, 0x38
        /*0882*/ 	.short	0x0022


	//----- nvinfo : EIATTR_EXIT_INSTR_OFFSETS
	.align		4
        /*0884*/ 	.byte	0x04, 0x1c
        /*0886*/ 	.short	(.L_49 - .L_48)


	//   ....[0]....
.L_48:
        /*0888*/ 	.word	0x00002600


	//   ....[1]....
        /*088c*/ 	.word	0x00002af0


	//   ....[2]....
        /*0890*/ 	.word	0x00002b50


	//   ....[3]....
        /*0894*/ 	.word	0x00003a50


	//   ....[4]....
        /*0898*/ 	.word	0x00004760


	//   ....[5]....
        /*089c*/ 	.word	0x000047a0


	//   ....[6]....
        /*08a0*/ 	.word	0x00008340


	//----- nvinfo : EIATTR_MAX_THREADS
	.align		4
.L_49:
        /*08a4*/ 	.byte	0x04, 0x05
        /*08a6*/ 	.short	(.L_51 - .L_50)
.L_50:
        /*08a8*/ 	.word	0x00000100
        /*08ac*/ 	.word	0x00000001
        /*08b0*/ 	.word	0x00000001


	//----- nvinfo : EIATTR_CRS_STACK_SIZE
	.align		4
.L_51:
        /*08b4*/ 	.byte	0x04, 0x1e
        /*08b6*/ 	.short	(.L_53 - .L_52)
.L_52:
        /*08b8*/ 	.word	0x00000000


	//----- nvinfo : EIATTR_CBANK_PARAM_SIZE
	.align		4
.L_53:
        /*08bc*/ 	.byte	0x03, 0x19
        /*08be*/ 	.short	0x0800


	//----- nvinfo : EIATTR_PARAM_CBANK
	.align		4
        /*08c0*/ 	.byte	0x04, 0x0a
        /*08c2*/ 	.short	(.L_55 - .L_54)
	.align		4
.L_54:
        /*08c4*/ 	.word	index@(.nv.constant0._ZN7cutlass13device_kernelINS_4gemm6kernel13GemmUniversalIN4cute5tupleIJiiiiEEENS1_10collective13CollectiveMmaINS1_35MainloopSm100TmaUmmaWarpSpecializedILi6ELi2ELi4ENS5_IJNS4_1CILi1EEESB_SB_EEEEENS5_IJNSA_ILi128EEESE_SE_EEENS_12float_e4m3_tENS5_IJlSB_lEEESG_SH_NS4_8TiledMMAINS4_8MMA_AtomIJNS4_10MMA_TraitsINS4_19SM100_MMA_F8F6F4_SSEJSG_SG_fSE_SE_NS4_17integral_constantINS4_4UMMA5MajorELSO_0EEESP_NSM_INSN_7ScaleInELSQ_0EEESR_EEEEEENS4_6LayoutISC_NS5_IJNSA_ILi0EEESV_SV_EEEEENS5_IJNS4_10UnderscoreESY_SY_EEEEENS4_13SM90_TMA_LOADENS4_14ComposedLayoutINS4_7SwizzleILi3ELi4ELi3EEENS4_18smem_ptr_flag_bitsILi8EEENSU_INS5_IJNSA_ILi8EEESE_EEENS5_IJSE_SB_EEEEEEEvNS4_8identityES11_S1B_vS1C_EENS_8epilogue10collective18CollectiveEpilogueINS1E_23Sm100TmaWarpSpecializedILi2ELi2ELi64ELb0ELb0EEEJSF_NS5_IJNSU_ISE_SB_EENSU_INSA_ILi64EEESB_EEEEESG_SH_SG_SH_NS1E_6fusion15FusionCallbacksIS1I_NS1N_17LinearCombinationISG_fSG_fLNS_15FloatRoundStyleE2EEESF_S1M_JEEENS4_5SM1004TMEM4LOAD26SM100_TMEM_LOAD_32dp32b64xES11_NS12_INS13_ILi2ELi4ELi3EEES16_NSU_INS5_IJS17_S1K_EEENS5_IJS1K_SB_EEEEEEENS4_39AutoVectorizingCopyWithAssumedAlignmentILi128EEENS4_14SM90_TMA_STOREES21_S23_S23_EEEvvEEEEvNT_6ParamsE)
        /*08c8*/ 	.short	0x0380
        /*08ca*/ 	.short	0x0800


	//----- nvinfo : EIATTR_SW_WAR
	.align		4
.L_55:
        /*08cc*/ 	.byte	0x04, 0x36
        /*08ce*/ 	.short	(.L_57 - .L_56)
.L_56:
        /*08d0*/ 	.word	0x00000008
.L_57:


//--------------------- .nv.callgraph             --------------------------
	.section	.nv.callgraph,"",@"SHT_CUDA_CALLGRAPH"
	.align	4
	.sectionentsize	8
	.align		4
        /*0000*/ 	.word	0x00000000
	.align		4
        /*0004*/ 	.word	0xffffffff
	.align		4
        /*0008*/ 	.word	index@(_ZN7cutlass13device_kernelINS_4gemm6kernel13GemmUniversalIN4cute5tupleIJiiiiEEENS1_10collective13CollectiveMmaINS1_35MainloopSm100TmaUmmaWarpSpecializedILi6ELi2ELi4ENS5_IJNS4_1CILi1EEESB_SB_EEEEENS5_IJNSA_ILi128EEESE_SE_EEENS_12float_e4m3_tENS5_IJlSB_lEEESG_SH_NS4_8TiledMMAINS4_8MMA_AtomIJNS4_10MMA_TraitsINS4_19SM100_MMA_F8F6F4_SSEJSG_SG_fSE_SE_NS4_17integral_constantINS4_4UMMA5MajorELSO_0EEESP_NSM_INSN_7ScaleInELSQ_0EEESR_EEEEEENS4_6LayoutISC_NS5_IJNSA_ILi0EEESV_SV_EEEEENS5_IJNS4_10UnderscoreESY_SY_EEEEENS4_13SM90_TMA_LOADENS4_14ComposedLayoutINS4_7SwizzleILi3ELi4ELi3EEENS4_18smem_ptr_flag_bitsILi8EEENSU_INS5_IJNSA_ILi8EEESE_EEENS5_IJSE_SB_EEEEEEEvNS4_8identityES11_S1B_vS1C_EENS_8epilogue10collective18CollectiveEpilogueINS1E_23Sm100TmaWarpSpecializedILi2ELi2ELi64ELb0ELb0EEEJSF_NS5_IJNSU_ISE_SB_EENSU_INSA_ILi64EEESB_EEEEESG_SH_SG_SH_NS1E_6fusion15FusionCallbacksIS1I_NS1N_17LinearCombinationISG_fSG_fLNS_15FloatRoundStyleE2EEESF_S1M_JEEENS4_5SM1004TMEM4LOAD26SM100_TMEM_LOAD_32dp32b64xES11_NS12_INS13_ILi2ELi4ELi3EEES16_NSU_INS5_IJS17_S1K_EEENS5_IJS1K_SB_EEEEEEENS4_39AutoVectorizingCopyWithAssumedAlignmentILi128EEENS4_14SM90_TMA_STOREES21_S23_S23_EEEvvEEEEvNT_6ParamsE)
	.align		4
        /*000c*/ 	.word	index@(__assertfail)
	.align		4
        /*0010*/ 	.word	0x00000000
	.align		4
        /*0014*/ 	.word	0xfffffffe
	.align		4
        /*0018*/ 	.word	0x00000000
	.align		4
        /*001c*/ 	.word	0xfffffffd
	.align		4
        /*0020*/ 	.word	0x00000000
	.align		4
        /*0024*/ 	.word	0xfffffffc


//--------------------- .nv.constant4             --------------------------
	.section	.nv.constant4,"a",@progbits
	.align	8
	.align		8
.nv.constant4:
        /*0000*/ 	.dword	__assertfail
	.align		8
        /*0008*/ 	.dword	__unnamed_1
	.align		8
        /*0010*/ 	.dword	__unnamed_2
	.align		8
        /*0018*/ 	.dword	_ZN39_INTERNAL_06e5513d_4_k_cu_6bd2fe3d_73224cuda3std3__45__cpo5beginE
	.align		8
        /*0020*/ 	.dword	_ZN39_INTERNAL_06e5513d_4_k_cu_6bd2fe3d_73224cuda3std3__45__cpo3endE
	.align		8
        /*0028*/ 	.dword	_ZN39_INTERNAL_06e5513d_4_k_cu_6bd2fe3d_73224cuda3std3__45__cpo6cbeginE
	.align		8
        /*0030*/ 	.dword	_ZN39_INTERNAL_06e5513d_4_k_cu_6bd2fe3d_73224cuda3std3__45__cpo4cendE
	.align		8
        /*0038*/ 	.dword	_ZN39_INTERNAL_06e5513d_4_k_cu_6bd2fe3d_73224cuda3std3__441_GLOBAL__N__06e5513d_4_k_cu_6bd2fe3d_73226ignoreE
	.align		8
        /*0040*/ 	.dword	_ZN39_INTERNAL_06e5513d_4_k_cu_6bd2fe3d_73224cuda3std3__419piecewise_constructE
	.align		8
        /*0048*/ 	.dword	_ZN39_INTERNAL_06e5513d_4_k_cu_6bd2fe3d_73224cuda3std3__48in_placeE
	.align		8
        /*0050*/ 	.dword	_ZN39_INTERNAL_06e5513d_4_k_cu_6bd2fe3d_73224cuda3std6ranges3__45__cpo4swapE
	.align		8
        /*0058*/ 	.dword	_ZN39_INTERNAL_06e5513d_4_k_cu_6bd2fe3d_73224cuda3std6ranges3__45__cpo9iter_moveE
	.align		8
        /*0060*/ 	.dword	_ZN39_INTERNAL_06e5513d_4_k_cu_6bd2fe3d_73224cute7productE
	.align		8
        /*0068*/ 	.dword	_ZN39_INTERNAL_06e5513d_4_k_cu_6bd2fe3d_73224cute1_E
	.align		8
        /*0070*/ 	.dword	$str$25
	.align		8
        /*0078*/ 	.dword	$str$26
	.align		8
        /*0080*/ 	.dword	$str$27
	.align		8
        /*0088*/ 	.dword	$str$28


//--------------------- .text._ZN7cutlass13device_kernelINS_4gemm6kernel13GemmUniversalIN4cute5tupleIJiiiiEEENS1_10collective13CollectiveMmaINS1_35MainloopSm100TmaUmmaWarpSpecializedILi6ELi2ELi4ENS5_IJNS4_1CILi1EEESB_SB_EEEEENS5_IJNSA_ILi128EEESE_SE_EEENS_12float_e4m3_tENS5_IJlSB_lEEESG_SH_NS4_8TiledMMAINS4_8MMA_AtomIJNS4_10MMA_TraitsINS4_19SM100_MMA_F8F6F4_SSEJSG_SG_fSE_SE_NS4_17integral_constantINS4_4UMMA5MajorELSO_0EEESP_NSM_INSN_7ScaleInELSQ_0EEESR_EEEEEENS4_6LayoutISC_NS5_IJNSA_ILi0EEESV_SV_EEEEENS5_IJNS4_10UnderscoreESY_SY_EEEEENS4_13SM90_TMA_LOADENS4_14ComposedLayoutINS4_7SwizzleILi3ELi4ELi3EEENS4_18smem_ptr_flag_bitsILi8EEENSU_INS5_IJNSA_ILi8EEESE_EEENS5_IJSE_SB_EEEEEEEvNS4_8identityES11_S1B_vS1C_EENS_8epilogue10collective18CollectiveEpilogueINS1E_23Sm100TmaWarpSpecializedILi2ELi2ELi64ELb0ELb0EEEJSF_NS5_IJNSU_ISE_SB_EENSU_INSA_ILi64EEESB_EEEEESG_SH_SG_SH_NS1E_6fusion15FusionCallbacksIS1I_NS1N_17LinearCombinationISG_fSG_fLNS_15FloatRoundStyleE2EEESF_S1M_JEEENS4_5SM1004TMEM4LOAD26SM100_TMEM_LOAD_32dp32b64xES11_NS12_INS13_ILi2ELi4ELi3EEES16_NSU_INS5_IJS17_S1K_EEENS5_IJS1K_SB_EEEEEEENS4_39AutoVectorizingCopyWithAssumedAlignmentILi128EEENS4_14SM90_TMA_STOREES21_S23_S23_EEEvvEEEEvNT_6ParamsE --------------------------
	.section	.text._ZN7cutlass13device_kernelINS_4gemm6kernel13GemmUniversalIN4cute5tupleIJiiiiEEENS1_10collective13CollectiveMmaINS1_35MainloopSm100TmaUmmaWarpSpecializedILi6ELi2ELi4ENS5_IJNS4_1CILi1EEESB_SB_EEEEENS5_IJNSA_ILi128EEESE_SE_EEENS_12float_e4m3_tENS5_IJlSB_lEEESG_SH_NS4_8TiledMMAINS4_8MMA_AtomIJNS4_10MMA_TraitsINS4_19SM100_MMA_F8F6F4_SSEJSG_SG_fSE_SE_NS4_17integral_constantINS4_4UMMA5MajorELSO_0EEESP_NSM_INSN_7ScaleInELSQ_0EEESR_EEEEEENS4_6LayoutISC_NS5_IJNSA_ILi0EEESV_SV_EEEEENS5_IJNS4_10UnderscoreESY_SY_EEEEENS4_13SM90_TMA_LOADENS4_14ComposedLayoutINS4_7SwizzleILi3ELi4ELi3EEENS4_18smem_ptr_flag_bitsILi8EEENSU_INS5_IJNSA_ILi8EEESE_EEENS5_IJSE_SB_EEEEEEEvNS4_8identityES11_S1B_vS1C_EENS_8epilogue10collective18CollectiveEpilogueINS1E_23Sm100TmaWarpSpecializedILi2ELi2ELi64ELb0ELb0EEEJSF_NS5_IJNSU_ISE_SB_EENSU_INSA_ILi64EEESB_EEEEESG_SH_SG_SH_NS1E_6fusion15FusionCallbacksIS1I_NS1N_17LinearCombinationISG_fSG_fLNS_15FloatRoundStyleE2EEESF_S1M_JEEENS4_5SM1004TMEM4LOAD26SM100_TMEM_LOAD_32dp32b64xES11_NS12_INS13_ILi2ELi4ELi3EEES16_NSU_INS5_IJS17_S1K_EEENS5_IJS1K_SB_EEEEEEENS4_39AutoVectorizingCopyWithAssumedAlignmentILi128EEENS4_14SM90_TMA_STOREES21_S23_S23_EEEvvEEEEvNT_6ParamsE,"ax",@progbits
	.align	128
.text._ZN7cutlass13device_kernelINS_4gemm6kernel13GemmUniversalIN4cute5tupleIJiiiiEEENS1_10collective13CollectiveMmaINS1_35MainloopSm100TmaUmmaWarpSpecializedILi6ELi2ELi4ENS5_IJNS4_1CILi1EEESB_SB_EEEEENS5_IJNSA_ILi128EEESE_SE_EEENS_12float_e4m3_tENS5_IJlSB_lEEESG_SH_NS4_8TiledMMAINS4_8MMA_AtomIJNS4_10MMA_TraitsINS4_19SM100_MMA_F8F6F4_SSEJSG_SG_fSE_SE_NS4_17integral_constantINS4_4UMMA5MajorELSO_0EEESP_NSM_INSN_7ScaleInELSQ_0EEESR_EEEEEENS4_6LayoutISC_NS5_IJNSA_ILi0EEESV_SV_EEEEENS5_IJNS4_10UnderscoreESY_SY_EEEEENS4_13SM90_TMA_LOADENS4_14ComposedLayoutINS4_7SwizzleILi3ELi4ELi3EEENS4_18smem_ptr_flag_bitsILi8EEENSU_INS5_IJNSA_ILi8EEESE_EEENS5_IJSE_SB_EEEEEEEvNS4_8identityES11_S1B_vS1C_EENS_8epilogue10collective18CollectiveEpilogueINS1E_23Sm100TmaWarpSpecializedILi2ELi2ELi64ELb0ELb0EEEJSF_NS5_IJNSU_ISE_SB_EENSU_INSA_ILi64EEESB_EEEEESG_SH_SG_SH_NS1E_6fusion15FusionCallbacksIS1I_NS1N_17LinearCombinationISG_fSG_fLNS_15FloatRoundStyleE2EEESF_S1M_JEEENS4_5SM1004TMEM4LOAD26SM100_TMEM_LOAD_32dp32b64xES11_NS12_INS13_ILi2ELi4ELi3EEES16_NSU_INS5_IJS17_S1K_EEENS5_IJS1K_SB_EEEEEEENS4_39AutoVectorizingCopyWithAssumedAlignmentILi128EEENS4_14SM90_TMA_STOREES21_S23_S23_EEEvvEEEEvNT_6ParamsE:
        .type           _ZN7cutlass13device_kernelINS_4gemm6kernel13GemmUniversalIN4cute5tupleIJiiiiEEENS1_10collective13CollectiveMmaINS1_35MainloopSm100TmaUmmaWarpSpecializedILi6ELi2ELi4ENS5_IJNS4_1CILi1EEESB_SB_EEEEENS5_IJNSA_ILi128EEESE_SE_EEENS_12float_e4m3_tENS5_IJlSB_lEEESG_SH_NS4_8TiledMMAINS4_8MMA_AtomIJNS4_10MMA_TraitsINS4_19SM100_MMA_F8F6F4_SSEJSG_SG_fSE_SE_NS4_17integral_constantINS4_4UMMA5MajorELSO_0EEESP_NSM_INSN_7ScaleInELSQ_0EEESR_EEEEEENS4_6LayoutISC_NS5_IJNSA_ILi0EEESV_SV_EEEEENS5_IJNS4_10UnderscoreESY_SY_EEEEENS4_13SM90_TMA_LOADENS4_14ComposedLayoutINS4_7SwizzleILi3ELi4ELi3EEENS4_18smem_ptr_flag_bitsILi8EEENSU_INS5_IJNSA_ILi8EEESE_EEENS5_IJSE_SB_EEEEEEEvNS4_8identityES11_S1B_vS1C_EENS_8epilogue10collective18CollectiveEpilogueINS1E_23Sm100TmaWarpSpecializedILi2ELi2ELi64ELb0ELb0EEEJSF_NS5_IJNSU_ISE_SB_EENSU_INSA_ILi64EEESB_EEEEESG_SH_SG_SH_NS1E_6fusion15FusionCallbacksIS1I_NS1N_17LinearCombinationISG_fSG_fLNS_15FloatRoundStyleE2EEESF_S1M_JEEENS4_5SM1004TMEM4LOAD26SM100_TMEM_LOAD_32dp32b64xES11_NS12_INS13_ILi2ELi4ELi3EEES16_NSU_INS5_IJS17_S1K_EEENS5_IJS1K_SB_EEEEEEENS4_39AutoVectorizingCopyWithAssumedAlignmentILi128EEENS4_14SM90_TMA_STOREES21_S23_S23_EEEvvEEEEvNT_6ParamsE,@function
        .size           _ZN7cutlass13device_kernelINS_4gemm6kernel13GemmUniversalIN4cute5tupleIJiiiiEEENS1_10collective13CollectiveMmaINS1_35MainloopSm100TmaUmmaWarpSpecializedILi6ELi2ELi4ENS5_IJNS4_1CILi1EEESB_SB_EEEEENS5_IJNSA_ILi128EEESE_SE_EEENS_12float_e4m3_tENS5_IJlSB_lEEESG_SH_NS4_8TiledMMAINS4_8MMA_AtomIJNS4_10MMA_TraitsINS4_19SM100_MMA_F8F6F4_SSEJSG_SG_fSE_SE_NS4_17integral_constantINS4_4UMMA5MajorELSO_0EEESP_NSM_INSN_7ScaleInELSQ_0EEESR_EEEEEENS4_6LayoutISC_NS5_IJNSA_ILi0EEESV_SV_EEEEENS5_IJNS4_10UnderscoreESY_SY_EEEEENS4_13SM90_TMA_LOADENS4_14ComposedLayoutINS4_7SwizzleILi3ELi4ELi3EEENS4_18smem_ptr_flag_bitsILi8EEENSU_INS5_IJNSA_ILi8EEESE_EEENS5_IJSE_SB_EEEEEEEvNS4_8identityES11_S1B_vS1C_EENS_8epilogue10collective18CollectiveEpilogueINS1E_23Sm100TmaWarpSpecializedILi2ELi2ELi64ELb0ELb0EEEJSF_NS5_IJNSU_ISE_SB_EENSU_INSA_ILi64EEESB_EEEEESG_SH_SG_SH_NS1E_6fusion15FusionCallbacksIS1I_NS1N_17LinearCombinationISG_fSG_fLNS_15FloatRoundStyleE2EEESF_S1M_JEEENS4_5SM1004TMEM4LOAD26SM100_TMEM_LOAD_32dp32b64xES11_NS12_INS13_ILi2ELi4ELi3EEES16_NSU_INS5_IJS17_S1K_EEENS5_IJS1K_SB_EEEEEEENS4_39AutoVectorizingCopyWithAssumedAlignmentILi128EEENS4_14SM90_TMA_STOREES21_S23_S23_EEEvvEEEEvNT_6ParamsE,(.L_x_149 - _ZN7cutlass13device_kernelINS_4gemm6kernel13GemmUniversalIN4cute5tupleIJiiiiEEENS1_10collective13CollectiveMmaINS1_35MainloopSm100TmaUmmaWarpSpecializedILi6ELi2ELi4ENS5_IJNS4_1CILi1EEESB_SB_EEEEENS5_IJNSA_ILi128EEESE_SE_EEENS_12float_e4m3_tENS5_IJlSB_lEEESG_SH_NS4_8TiledMMAINS4_8MMA_AtomIJNS4_10MMA_TraitsINS4_19SM100_MMA_F8F6F4_SSEJSG_SG_fSE_SE_NS4_17integral_constantINS4_4UMMA5MajorELSO_0EEESP_NSM_INSN_7ScaleInELSQ_0EEESR_EEEEEENS4_6LayoutISC_NS5_IJNSA_ILi0EEESV_SV_EEEEENS5_IJNS4_10UnderscoreESY_SY_EEEEENS4_13SM90_TMA_LOADENS4_14ComposedLayoutINS4_7SwizzleILi3ELi4ELi3EEENS4_18smem_ptr_flag_bitsILi8EEENSU_INS5_IJNSA_ILi8EEESE_EEENS5_IJSE_SB_EEEEEEEvNS4_8identityES11_S1B_vS1C_EENS_8epilogue10collective18CollectiveEpilogueINS1E_23Sm100TmaWarpSpecializedILi2ELi2ELi64ELb0ELb0EEEJSF_NS5_IJNSU_ISE_SB_EENSU_INSA_ILi64EEESB_EEEEESG_SH_SG_SH_NS1E_6fusion15FusionCallbacksIS1I_NS1N_17LinearCombinationISG_fSG_fLNS_15FloatRoundStyleE2EEESF_S1M_JEEENS4_5SM1004TMEM4LOAD26SM100_TMEM_LOAD_32dp32b64xES11_NS12_INS13_ILi2ELi4ELi3EEES16_NSU_INS5_IJS17_S1K_EEENS5_IJS1K_SB_EEEEEEENS4_39AutoVectorizingCopyWithAssumedAlignmentILi128EEENS4_14SM90_TMA_STOREES21_S23_S23_EEEvvEEEEvNT_6ParamsE)
        .other          _ZN7cutlass13device_kernelINS_4gemm6kernel13GemmUniversalIN4cute5tupleIJiiiiEEENS1_10collective13CollectiveMmaINS1_35MainloopSm100TmaUmmaWarpSpecializedILi6ELi2ELi4ENS5_IJNS4_1CILi1EEESB_SB_EEEEENS5_IJNSA_ILi128EEESE_SE_EEENS_12float_e4m3_tENS5_IJlSB_lEEESG_SH_NS4_8TiledMMAINS4_8MMA_AtomIJNS4_10MMA_TraitsINS4_19SM100_MMA_F8F6F4_SSEJSG_SG_fSE_SE_NS4_17integral_constantINS4_4UMMA5MajorELSO_0EEESP_NSM_INSN_7ScaleInELSQ_0EEESR_EEEEEENS4_6LayoutISC_NS5_IJNSA_ILi0EEESV_SV_EEEEENS5_IJNS4_10UnderscoreESY_SY_EEEEENS4_13SM90_TMA_LOADENS4_14ComposedLayoutINS4_7SwizzleILi3ELi4ELi3EEENS4_18smem_ptr_flag_bitsILi8EEENSU_INS5_IJNSA_ILi8EEESE_EEENS5_IJSE_SB_EEEEEEEvNS4_8identityES11_S1B_vS1C_EENS_8epilogue10collective18CollectiveEpilogueINS1E_23Sm100TmaWarpSpecializedILi2ELi2ELi64ELb0ELb0EEEJSF_NS5_IJNSU_ISE_SB_EENSU_INSA_ILi64EEESB_EEEEESG_SH_SG_SH_NS1E_6fusion15FusionCallbacksIS1I_NS1N_17LinearCombinationISG_fSG_fLNS_15FloatRoundStyleE2EEESF_S1M_JEEENS4_5SM1004TMEM4LOAD26SM100_TMEM_LOAD_32dp32b64xES11_NS12_INS13_ILi2ELi4ELi3EEES16_NSU_INS5_IJS17_S1K_EEENS5_IJS1K_SB_EEEEEEENS4_39AutoVectorizingCopyWithAssumedAlignmentILi128EEENS4_14SM90_TMA_STOREES21_S23_S23_EEEvvEEEEvNT_6ParamsE,@"STO_CUDA_ENTRY STV_DEFAULT"
_ZN7cutlass13device_kernelINS_4gemm6kernel13GemmUniversalIN4cute5tupleIJiiiiEEENS1_10collective13CollectiveMmaINS1_35MainloopSm100TmaUmmaWarpSpecializedILi6ELi2ELi4ENS5_IJNS4_1CILi1EEESB_SB_EEEEENS5_IJNSA_ILi128EEESE_SE_EEENS_12float_e4m3_tENS5_IJlSB_lEEESG_SH_NS4_8TiledMMAINS4_8MMA_AtomIJNS4_10MMA_TraitsINS4_19SM100_MMA_F8F6F4_SSEJSG_SG_fSE_SE_NS4_17integral_constantINS4_4UMMA5MajorELSO_0EEESP_NSM_INSN_7ScaleInELSQ_0EEESR_EEEEEENS4_6LayoutISC_NS5_IJNSA_ILi0EEESV_SV_EEEEENS5_IJNS4_10UnderscoreESY_SY_EEEEENS4_13SM90_TMA_LOADENS4_14ComposedLayoutINS4_7SwizzleILi3ELi4ELi3EEENS4_18smem_ptr_flag_bitsILi8EEENSU_INS5_IJNSA_ILi8EEESE_EEENS5_IJSE_SB_EEEEEEEvNS4_8identityES11_S1B_vS1C_EENS_8epilogue10collective18CollectiveEpilogueINS1E_23Sm100TmaWarpSpecializedILi2ELi2ELi64ELb0ELb0EEEJSF_NS5_IJNSU_ISE_SB_EENSU_INSA_ILi64EEESB_EEEEESG_SH_SG_SH_NS1E_6fusion15FusionCallbacksIS1I_NS1N_17LinearCombinationISG_fSG_fLNS_15FloatRoundStyleE2EEESF_S1M_JEEENS4_5SM1004TMEM4LOAD26SM100_TMEM_LOAD_32dp32b64xES11_NS12_INS13_ILi2ELi4ELi3EEES16_NSU_INS5_IJS17_S1K_EEENS5_IJS1K_SB_EEEEEEENS4_39AutoVectorizingCopyWithAssumedAlignmentILi128EEENS4_14SM90_TMA_STOREES21_S23_S23_EEEvvEEEEvNT_6ParamsE:
[----:B------:R-:W1:Y:S01]  /*0000*/  LDC R1, c[0x0][0x37c] ;  /* 0x0000df00ff017b82 */ /* 0x000e620000000800 */
[----:B------:R-:W2:Y:S01]  /*0010*/  S2R R189, SR_TID.X ;  /* 0x0000000000bd7919 */ /* 0x000ea20000002100 */
[----:B------:R-:W3:Y:S01]  /*0020*/  LDCU.64 UR4, c[0x0][0x890] ;  /* 0x00011200ff0477ac */ /* 0x000ee20008000a00 */
[----:B------:R-:W-:Y:S02]  /*0030*/  PRMT R171, RZ, 0x7610, R171 ;  /* 0x00007610ffab7816 */ /* 0x000fe400000000ab */
[----:B------:R-:W-:Y:S01]  /*0040*/  ELECT P5, URZ, PT ;  /* 0x0000000000ff782f */ /* 0x000fe200038a0000 */
[----:B------:R-:W4:Y:S01]  /*0050*/  LDCU.64 UR46, c[0x0][0x358] ;  /* 0x00006b00ff2e77ac */ /* 0x000f220008000a00 */
[----:B---3--:R-:W-:-:S04]  /*0060*/  UISETP.NE.U32.AND UP0, UPT, UR4, URZ, UPT ;  /* 0x000000ff0400728c */ /* 0x008fc8000bf05070 */
[----:B------:R-:W-:Y:S01]  /*0070*/  UISETP.NE.AND.EX UP0, UPT, UR5, URZ, UPT, UP0 ;  /* 0x000000ff0500728c */ /* 0x000fe2000bf05300 */
[----:B--2---:R-:W-:-:S05]  /*0080*/  SHF.R.U32.HI R173, RZ, 0x5, R189 ;  /* 0x00000005ffad7819 */ /* 0x004fca00000116bd */
[----:B------:R-:W2:Y:S02]  /*0090*/  SHFL.IDX PT, R0, R173, RZ, 0x1f ;  /* 0x00001fffad007589 */ /* 0x000ea400000e0000 */
[----:B--2---:R-:W-:Y:S01]  /*00a0*/  R2UR UR8, R0 ;  /* 0x00000000000872ca */ /* 0x004fe200000e0000 */
[----:B-1--4-:R-:W-:-:S14]  /*00b0*/  BRA.U UP0, `(.L_x_0) ;  /* 0x00000001002c7547 */ /* 0x012fdc000b800000 */
[----:B------:R-:W1:Y:S02]  /*00c0*/  LDCU.64 UR6, c[0x0][0x888] ;  /* 0x00011100ff0677ac */ /* 0x000e640008000a00 */
[----:B-1----:R-:W-:-:S04]  /*00d0*/  UISETP.NE.U32.AND UP0, UPT, UR6, URZ, UPT ;  /* 0x000000ff0600728c */ /* 0x002fc8000bf05070 */
[----:B------:R-:W-:-:S09]  /*00e0*/  UISETP.NE.AND.EX UP0, UPT, UR7, URZ, UPT, UP0 ;  /* 0x000000ff0700728c */ /* 0x000fd2000bf05300 */
[----:B------:R-:W-:Y:S05]  /*00f0*/  BRA.U !UP0, `(.L_x_1) ;  /* 0x0000000108107547 */ /* 0x000fea000b800000 */
[----:B------:R-:W1:Y:S02]  /*0100*/  LDC.64 R2, c[0x0][0x888] ;  /* 0x00022200ff027b82 */ /* 0x000e640000000a00 */
[----:B-1----:R1:W5:Y:S01]  /*0110*/  LDG.E R81, desc[UR46][R2.64] ;  /* 0x0000002e02517981 */ /* 0x002362000c1e1900 */
[----:B------:R-:W-:Y:S01]  /*0120*/  HFMA2 R171, -RZ, RZ, 0, 5.9604644775390625e-08 ;  /* 0x00000001ffab7431 */ /* 0x000fe200000001ff */
[----:B------:R-:W-:Y:S05]  /*0130*/  BRA `(.L_x_0) ;  /* 0x00000000000c7947 */ /* 0x000fea0003800000 */
.L_x_1:
[----:B------:R-:W1:Y:S01]  /*0140*/  LDCU UR6, c[0x0][0x880] ;  /* 0x00011000ff0677ac */ /* 0x000e620008000800 */
[----:B------:R-:W-:Y:S01]  /*0150*/  HFMA2 R171, -RZ, RZ, 0, 5.9604644775390625e-08 ;  /* 0x00000001ffab7431 */ /* 0x000fe200000001ff */
[----:B-1----:R-:W-:-:S07]  /*0160*/  MOV R81, UR6 ;  /* 0x0000000600517c02 */ /* 0x002fce0008000f00 */
.L_x_0:
[----:B------:R-:W2:Y:S02]  /*0170*/  LDCU.64 UR6, c[0x0][0x8b0] ;  /* 0x00011600ff0677ac */ /* 0x000ea40008000a00 */
[----:B--2---:R-:W-:-:S04]  /*0180*/  UISETP.NE.U32.AND UP0, UPT, UR6, URZ, UPT ;  /* 0x000000ff0600728c */ /* 0x004fc8000bf05070 */
[----:B------:R-:W-:-:S09]  /*0190*/  UISETP.NE.AND.EX UP0, UPT, UR7, URZ, UPT, UP0 ;  /* 0x000000ff0700728c */ /* 0x000fd2000bf05300 */
[----:B------:R-:W-:Y:S05]  /*01a0*/  BRA.U UP0, `(.L_x_2) ;  /* 0x0000000100247547 */ /* 0x000fea000b800000 */
[----:B------:R-:W2:Y:S02]  /*01b0*/  LDCU.64 UR6, c[0x0][0x8a8] ;  /* 0x00011500ff0677ac */ /* 0x000ea40008000a00 */
[----:B--2---:R-:W-:-:S04]  /*01c0*/  UISETP.NE.U32.AND UP0, UPT, UR6, URZ, UPT ;  /* 0x000000ff0600728c */ /* 0x004fc8000bf05070 */
[----:B------:R-:W-:-:S09]  /*01d0*/  UISETP.NE.AND.EX UP0, UPT, UR7, URZ, UPT, UP0 ;  /* 0x000000ff0700728c */ /* 0x000fd2000bf05300 */
[----:B------:R-:W-:Y:S05]  /*01e0*/  BRA.U !UP0, `(.L_x_3) ;  /* 0x00000001080c7547 */ /* 0x000fea000b800000 */
[----:B------:R-:W2:Y:S02]  /*01f0*/  LDC.64 R78, c[0x0][0x8a8] ;  /* 0x00022a00ff4e7b82 */ /* 0x000ea40000000a00 */
[----:B--2---:R2:W5:Y:S01]  /*0200*/  LDG.E R78, desc[UR46][R78.64] ;  /* 0x0000002e4e4e7981 */ /* 0x004562000c1e1900 */
[----:B------:R-:W-:Y:S05]  /*0210*/  BRA `(.L_x_2) ;  /* 0x0000000000087947 */ /* 0x000fea0003800000 */
.L_x_3:
[----:B------:R-:W2:Y:S02]  /*0220*/  LDCU UR6, c[0x0][0x8a0] ;  /* 0x00011400ff0677ac */ /* 0x000ea40008000800 */
[----:B--2---:R-:W-:Y:S02]  /*0230*/  MOV R78, UR6 ;  /* 0x00000006004e7c02 */ /* 0x004fe40008000f00 */
.L_x_2:
[----:B------:R-:W-:Y:S01]  /*0240*/  IMAD.U32 R0, RZ, RZ, UR8 ;  /* 0x00000008ff007e24 */ /* 0x000fe2000f8e00ff */
[----:B------:R-:W-:Y:S04]  /*0250*/  BSSY.RECONVERGENT B0, `(.L_x_4) ;  /* 0x000000c000007945 */ /* 0x000fe80003800200 */
[C---:B------:R-:W-:Y:S02]  /*0260*/  ISETP.NE.OR P1, PT, R0.reuse, 0x1, !P5 ;  /* 0x000000010000780c */ /* 0x040fe40006f25670 */
[----:B------:R-:W-:-:S11]  /*0270*/  ISETP.NE.OR P0, PT, R0, 0x3, !P5 ;  /* 0x000000030000780c */ /* 0x000fd60006f05670 */
[----:B------:R-:W-:Y:S05]  /*0280*/  @P1 BRA `(.L_x_5) ;  /* 0x0000000000201947 */ /* 0x000fea0003800000 */
[----:B------:R-:W3:Y:S02]  /*0290*/  LDCU.64 UR6, c[0x0][0x348] ;  /* 0x00006900ff0677ac */ /* 0x000ee40008000a00 */
[----:B---3--:R-:W-:Y:S02]  /*02a0*/  UIADD3 UR10, UP1, UPT, UR6, 0x80, URZ ;  /* 0x00000080060a7890 */ /* 0x008fe4000ff3e0ff */
[----:B------:R-:W-:Y:S02]  /*02b0*/  UIADD3 UR6, UP0, UPT, UR6, 0x180, URZ ;  /* 0x0000018006067890 */ /* 0x000fe4000ff1e0ff */
[----:B------:R-:W-:Y:S02]  /*02c0*/  UIADD3.X UR11, UPT, UPT, URZ, UR7, URZ, UP1, !UPT ;  /* 0x00000007ff0b7290 */ /* 0x000fe40008ffe4ff */
[----:B------:R-:W-:-:S07]  /*02d0*/  UIADD3.X UR7, UPT, UPT, URZ, UR7, URZ, UP0, !UPT ;  /* 0x00000007ff077290 */ /* 0x000fce00087fe4ff */
[----:B------:R3:W-:Y:S02]  /*02e0*/  UTMACCTL.PF [UR10] ;  /* 0x000000000a0079b9 */ /* 0x0007e40008040000 */
[----:B------:R3:W-:Y:S02]  /*02f0*/  UTMACCTL.PF [UR6] ;  /* 0x00000000060079b9 */ /* 0x0007e40008040000 */
[----:B---3--:R-:W-:Y:S01]  /*0300*/  NOP ;  /* 0x0000000000007918 */ /* 0x008fe20000000000 */
.L_x_5:
[----:B------:R-:W-:Y:S05]  /*0310*/  BSYNC.RECONVERGENT B0 ;  /* 0x0000000000007941 */ /* 0x000fea0003800200 */
.L_x_4:
[----:B------:R-:W-:Y:S04]  /*0320*/  BSSY.RECONVERGENT B0, `(.L_x_6) ;  /* 0x000000a000007945 */ /* 0x000fe80003800200 */
        /* <DEDUP_REMOVED lines=9> */
.L_x_7:
[----:B------:R-:W-:Y:S05]  /*03c0*/  BSYNC.RECONVERGENT B0 ;  /* 0x0000000000007941 */ /* 0x000fea0003800200 */
.L_x_6:
[----:B------:R-:W3:Y:S01]  /*03d0*/  LDCU.64 UR6, c[0x0][0x888] ;  /* 0x00011100ff0677ac */ /* 0x000ee20008000a00 */
[----:B------:R-:W-:Y:S02]  /*03e0*/  UISETP.EQ.U32.AND UP1, UPT, UR4, URZ, UPT ;  /* 0x000000ff0400728c */ /* 0x000fe4000bf22070 */
[----:B------:R-:W-:Y:S02]  /*03f0*/  UPLOP3.LUT UP2, UPT, UPT, UPT, UPT, 0x80, 0x8 ;  /* 0x000000000008789c */ /* 0x000fe40003f4f070 */
[----:B---3--:R-:W-:-:S04]  /*0400*/  UISETP.NE.U32.AND UP0, UPT, UR6, URZ, UPT ;  /* 0x000000ff0600728c */ /* 0x008fc8000bf05070 */
[----:B------:R-:W-:-:S04]  /*0410*/  UISETP.NE.AND.EX UP0, UPT, UR7, URZ, UPT, UP0 ;  /* 0x000000ff0700728c */ /* 0x000fc8000bf05300 */
[----:B------:R-:W-:-:S04]  /*0420*/  UISETP.EQ.OR.EX UP3, UPT, UR5, URZ, !UP0, UP1 ;  /* 0x000000ff0500728c */ /* 0x000fc8000c762710 */
[----:B------:R-:W-:-:S05]  /*0430*/  UP2UR UR50, UPR, URZ, 0x8 ;  /* 0x00000008ff327883 */ /* 0x000fca0008000000 */
[----:B------:R-:W-:Y:S07]  /*0440*/  BRA.U !UP3, `(.L_x_8) ;  /* 0x000000010b207547 */ /* 0x000fee000b800000 */
[----:B------:R-:W-:Y:S01]  /*0450*/  UISETP.NE.U32.AND UP2, UPT, UR4, URZ, UPT ;  /* 0x000000ff0400728c */ /* 0x000fe2000bf45070 */
[----:B-----5:R-:W-:Y:S01]  /*0460*/  FSETP.NEU.AND P0, PT, R81, RZ, PT ;  /* 0x000000ff5100720b */ /* 0x020fe20003f0d000 */
[----:B------:R-:W-:Y:S02]  /*0470*/  USEL UR4, URZ, 0xffffffff, UP0 ;  /* 0xffffffffff047887 */ /* 0x000fe40008000000 */
[----:B------:R-:W-:-:S10]  /*0480*/  UISETP.NE.AND.EX UP2, UPT, UR5, URZ, UPT, UP2 ;  /* 0x000000ff0500728c */ /* 0x000fd4000bf45320 */
[----:B------:R-:W-:Y:S01]  /*0490*/  VOTEU.ANY UP1, P0 ;  /* 0x0000000000ff7886 */ /* 0x000fe20000020100 */
[----:B------:R-:W-:-:S04]  /*04a0*/  @!UP2 USEL UR4, URZ, 0xffffffff, UP1 ;  /* 0xffffffffff04a887 */ /* 0x000fc80008800000 */
[----:B------:R-:W-:-:S04]  /*04b0*/  ULOP3.LUT UR4, UR4, 0x1, URZ, 0xc0, !UPT ;  /* 0x0000000104047892 */ /* 0x000fc8000f8ec0ff */
[----:B------:R-:W-:-:S11]  /*04c0*/  UISETP.NE.U32.AND UP2, UPT, UR4, 0x1, UPT ;  /* 0x000000010400788c */ /* 0x000fd6000bf45070 */
.L_x_8:
[----:B-1----:R-:W1:Y:S01]  /*04d0*/  SHFL.IDX PT, R2, R173, RZ, 0x1f ;  /* 0x00001fffad027589 */ /* 0x002e6200000e0000 */
[----:B------:R-:W-:-:S04]  /*04e0*/  UISETP.NE.AND UP1, UPT, UR8, 0x2, UPT ;  /* 0x000000020800788c */ /* 0x000fc8000bf25270 */
[----:B------:R-:W-:Y:S01]  /*04f0*/  USEL UR6, URZ, 0x1, UP1 ;  /* 0x00000001ff067887 */ /* 0x000fe20008800000 */
[----:B-1----:R-:W-:-:S13]  /*0500*/  ISETP.NE.AND P0, PT, R2, RZ, PT ;  /* 0x000000ff0200720c */ /* 0x002fda0003f05270 */
[----:B------:R-:W-:Y:S05]  /*0510*/  @P0 BRA `(.L_x_9) ;  /* 0x0000000000580947 */ /* 0x000fea0003800000 */
[----:B------:R-:W1:Y:S01]  /*0520*/  S2UR UR5, SR_CgaCtaId ;  /* 0x00000000000579c3 */ /* 0x000e620000008800 */
[----:B------:R-:W-:Y:S01]  /*0530*/  UMOV UR7, 0x400 ;  /* 0x0000040000077882 */ /* 0x000fe20000000000 */
[----:B------:R-:W-:Y:S01]  /*0540*/  UMOV UR4, 0x1 ;  /* 0x0000000100047882 */ /* 0x000fe20000000000 */
[----:B------:R-:W-:Y:S01]  /*0550*/  ELECT P0, URZ, PT ;  /* 0x0000000000ff782f */ /* 0x000fe20003800000 */
[----:B------:R-:W-:-:S04]  /*0560*/  UIADD3 UR10, UPT, UPT, -UR4, 0x100000, URZ ;  /* 0x00100000040a7890 */ /* 0x000fc8000fffe1ff */
[----:B------:R-:W-:Y:S02]  /*0570*/  USHF.L.U32 UR11, UR10, 0xb, URZ ;  /* 0x0000000b0a0b7899 */ /* 0x000fe400080006ff */
[----:B------:R-:W-:Y:S02]  /*0580*/  USHF.L.U32 UR10, UR10, 0x1, URZ ;  /* 0x000000010a0a7899 */ /* 0x000fe400080006ff */
[----:B-1----:R-:W-:Y:S01]  /*0590*/  ULEA UR5, UR5, UR7, 0x18 ;  /* 0x0000000705057291 */ /* 0x002fe2000f8ec0ff */
[----:B------:R-:W1:Y:S11]  /*05a0*/  FENCE.VIEW.ASYNC.S ;  /* 0x00000000000073c6 */ /* 0x000e760000000000 */
[----:B-1----:R1:W3:Y:S01]  /*05b0*/  SYNCS.EXCH.64 URZ, [UR5], UR10 ;  /* 0x0000000a05ff75b2 */ /* 0x0022e20008000100 */
[----:B------:R1:W4:Y:S01]  /*05c0*/  SYNCS.EXCH.64 URZ, [UR5+0x30], UR10 ;  /* 0x0000300a05ff75b2 */ /* 0x0003220008000100 */
[----:B------:R1:W1:Y:S01]  /*05d0*/  SYNCS.EXCH.64 URZ, [UR5+0x8], UR10 ;  /* 0x0000080a05ff75b2 */ /* 0x0002620008000100 */
        /* <DEDUP_REMOVED lines=9> */
[----:B------:R-:W-:Y:S01]  /*0670*/  NOP ;  /* 0x0000000000007918 */ /* 0x000fe20000000000 */
.L_x_9:
[----:B------:R-:W2:Y:S01]  /*0680*/  SHFL.IDX PT, R2, R173, RZ, 0x1f ;  /* 0x00001fffad027589 */ /* 0x000ea200000e0000 */
[----:B------:R-:W-:Y:S01]  /*0690*/  NOP ;  /* 0x0000000000007918 */ /* 0x000fe20000000000 */
[----:B--2---:R-:W-:-:S13]  /*06a0*/  ISETP.NE.AND P0, PT, R2, 0x1, PT ;  /* 0x000000010200780c */ /* 0x004fda0003f05270 */
[----:B------:R-:W-:Y:S05]  /*06b0*/  @P0 BRA `(.L_x_10) ;  /* 0x0000000000480947 */ /* 0x000fea0003800000 */
[----:B------:R-:W2:Y:S01]  /*06c0*/  S2UR UR7, SR_CgaCtaId ;  /* 0x00000000000779c3 */ /* 0x000ea20000008800 */
[----:B------:R-:W-:Y:S01]  /*06d0*/  UMOV UR9, 0x400 ;  /* 0x0000040000097882 */ /* 0x000fe20000000000 */
[----:B-1----:R-:W-:Y:S01]  /*06e0*/  UMOV UR5, 0x20 ;  /* 0x0000002000057882 */ /* 0x002fe20000000000 */
[----:B------:R-:W-:Y:S01]  /*06f0*/  UMOV UR4, 0x80 ;  /* 0x0000008000047882 */ /* 0x000fe20000000000 */
[----:B------:R-:W-:-:S04]  /*0700*/  UIADD3 UR10, UPT, UPT, -UR5, 0x100000, URZ ;  /* 0x00100000050a7890 */ /* 0x000fc8000fffe1ff */
[----:B------:R-:W-:Y:S02]  /*0710*/  USHF.L.U32 UR11, UR10, 0xb, URZ ;  /* 0x0000000b0a0b7899 */ /* 0x000fe400080006ff */
[----:B------:R-:W-:Y:S02]  /*0720*/  USHF.L.U32 UR10, UR10, 0x1, URZ ;  /* 0x000000010a0a7899 */ /* 0x000fe400080006ff */
[----:B------:R-:W-:-:S04]  /*0730*/  UIADD3 UR4, UPT, UPT, -UR4, 0x100000, URZ ;  /* 0x0010000004047890 */ /* 0x000fc8000fffe1ff */
[----:B------:R-:W-:Y:S02]  /*0740*/  USHF.L.U32 UR5, UR4, 0xb, URZ ;  /* 0x0000000b04057899 */ /* 0x000fe400080006ff */
[----:B------:R-:W-:Y:S01]  /*0750*/  USHF.L.U32 UR4, UR4, 0x1, URZ ;  /* 0x0000000104047899 */ /* 0x000fe200080006ff */
[----:B------:R-:W-:Y:S01]  /*0760*/  ELECT P0, URZ, PT ;  /* 0x0000000000ff782f */ /* 0x000fe20003800000 */
[----:B--2---:R-:W-:Y:S01]  /*0770*/  ULEA UR7, UR7, UR9, 0x18 ;  /* 0x0000000907077291 */ /* 0x004fe2000f8ec0ff */
[----:B------:R-:W1:Y:S11]  /*0780*/  FENCE.VIEW.ASYNC.S ;  /* 0x00000000000073c6 */ /* 0x000e760000000000 */
[----:B-1----:R2:W1:Y:S01]  /*0790*/  SYNCS.EXCH.64 URZ, [UR7+0x60], UR10 ;  /* 0x0000600a07ff75b2 */ /* 0x0024620008000100 */
[----:B------:R2:W1:Y:S01]  /*07a0*/  SYNCS.EXCH.64 URZ, [UR7+0x70], UR4 ;  /* 0x0000700407ff75b2 */ /* 0x0004620008000100 */
[----:B------:R2:W1:Y:S01]  /*07b0*/  SYNCS.EXCH.64 URZ, [UR7+0x68], UR10 ;  /* 0x0000680a07ff75b2 */ /* 0x0004620008000100 */
[----:B------:R2:W1:Y:S02]  /*07c0*/  SYNCS.EXCH.64 URZ, [UR7+0x78], UR4 ;  /* 0x0000780407ff75b2 */ /* 0x0004640008000100 */
[----:B--2---:R-:W-:Y:S01]  /*07d0*/  NOP ;  /* 0x0000000000007918 */ /* 0x004fe20000000000 */
.L_x_10:
[----:B------:R-:W2:Y:S01]  /*07e0*/  SHFL.IDX PT, R2, R173, RZ, 0x1f ;  /* 0x00001fffad027589 */ /* 0x000ea200000e0000 */
[----:B------:R-:W-:Y:S01]  /*07f0*/  NOP ;  /* 0x0000000000007918 */ /* 0x000fe20000000000 */
[----:B--2---:R-:W-:-:S13]  /*0800*/  ISETP.NE.AND P0, PT, R2, 0x3, PT ;  /* 0x000000030200780c */ /* 0x004fda0003f05270 */
[----:B------:R-:W-:Y:S05]  /*0810*/  @P0 BRA `(.L_x_11) ;  /* 0x0000000000300947 */ /* 0x000fea0003800000 */
[----:B-1----:R-:W1:Y:S01]  /*0820*/  S2UR UR5, SR_CgaCtaId ;  /* 0x00000000000579c3 */ /* 0x002e620000008800 */
        /* <DEDUP_REMOVED lines=8> */
[----:B-1----:R2:W1:Y:S01]  /*08b0*/  SYNCS.EXCH.64 URZ, [UR5+0x80], UR10 ;  /* 0x0000800a05ff75b2 */ /* 0x0024620008000100 */
[----:B------:R2:W1:Y:S02]  /*08c0*/  SYNCS.EXCH.64 URZ, [UR5+0x88], UR10 ;  /* 0x0000880a05ff75b2 */ /* 0x0004640008000100 */
[----:B--2---:R-:W-:Y:S01]  /*08d0*/  NOP ;  /* 0x0000000000007918 */ /* 0x004fe20000000000 */
.L_x_11:
[----:B------:R-:W2:Y:S01]  /*08e0*/  SHFL.IDX PT, R2, R173, RZ, 0x1f ;  /* 0x00001fffad027589 */ /* 0x000ea200000e0000 */
[----:B------:R-:W-:Y:S01]  /*08f0*/  NOP ;  /* 0x0000000000007918 */ /* 0x000fe20000000000 */
[----:B--2---:R-:W-:-:S13]  /*0900*/  ISETP.NE.AND P0, PT, R2, 0x4, PT ;  /* 0x000000040200780c */ /* 0x004fda0003f05270 */
[----:B------:R-:W-:Y:S05]  /*0910*/  @P0 BRA `(.L_x_12) ;  /* 0x00000000004c0947 */ /* 0x000fea0003800000 */
[----:B-1----:R-:W1:Y:S01]  /*0920*/  S2UR UR5, SR_CgaCtaId ;  /* 0x00000000000579c3 */ /* 0x002e620000008800 */
[----:B------:R-:W-:Y:S01]  /*0930*/  UMOV UR9, 0x100 ;  /* 0x0000010000097882 */ /* 0x000fe20000000000 */
[----:B------:R-:W-:Y:S01]  /*0940*/  UMOV UR7, 0x400 ;  /* 0x0000040000077882 */ /* 0x000fe20000000000 */
[----:B------:R-:W-:Y:S01]  /*0950*/  USEL UR9, UR9, 0xe0, UP2 ;  /* 0x000000e009097887 */ /* 0x000fe20009000000 */
[----:B------:R-:W-:Y:S01]  /*0960*/  UMOV UR4, 0x1 ;  /* 0x0000000100047882 */ /* 0x000fe20000000000 */
[----:B------:R-:W-:Y:S01]  /*0970*/  ELECT P0, URZ, PT ;  /* 0x0000000000ff782f */ /* 0x000fe20003800000 */
[----:B------:R-:W-:-:S04]  /*0980*/  UIADD3 UR10, UPT, UPT, -UR4, 0x100000, URZ ;  /* 0x00100000040a7890 */ /* 0x000fc8000fffe1ff */
[----:B------:R-:W-:Y:S02]  /*0990*/  USHF.L.U32 UR11, UR10, 0xb, URZ ;  /* 0x0000000b0a0b7899 */ /* 0x000fe400080006ff */
[----:B------:R-:W-:Y:S02]  /*09a0*/  USHF.L.U32 UR10, UR10, 0x1, URZ ;  /* 0x000000010a0a7899 */ /* 0x000fe400080006ff */
[----:B------:R-:W-:-:S04]  /*09b0*/  UIADD3 UR12, UPT, UPT, -UR9, 0x100000, URZ ;  /* 0x00100000090c7890 */ /* 0x000fc8000fffe1ff */
[----:B------:R-:W-:Y:S02]  /*09c0*/  USHF.L.U32 UR13, UR12, 0xb, URZ ;  /* 0x0000000b0c0d7899 */ /* 0x000fe400080006ff */
[----:B------:R-:W-:Y:S02]  /*09d0*/  USHF.L.U32 UR12, UR12, 0x1, URZ ;  /* 0x000000010c0c7899 */ /* 0x000fe400080006ff */
[----:B-1----:R-:W-:Y:S01]  /*09e0*/  ULEA UR5, UR5, UR7, 0x18 ;  /* 0x0000000705057291 */ /* 0x002fe2000f8ec0ff */
[----:B------:R-:W1:Y:S11]  /*09f0*/  FENCE.VIEW.ASYNC.S ;  /* 0x00000000000073c6 */ /* 0x000e760000000000 */
[----:B-1----:R2:W1:Y:S01]  /*0a00*/  SYNCS.EXCH.64 URZ, [UR5+0x90], UR10 ;  /* 0x0000900a05ff75b2 */ /* 0x0024620008000100 */
[----:B------:R2:W1:Y:S01]  /*0a10*/  SYNCS.EXCH.64 URZ, [UR5+0xa0], UR12 ;  /* 0x0000a00c05ff75b2 */ /* 0x0004620008000100 */
[----:B------:R2:W1:Y:S01]  /*0a20*/  SYNCS.EXCH.64 URZ, [UR5+0x98], UR10 ;  /* 0x0000980a05ff75b2 */ /* 0x0004620008000100 */
[----:B------:R2:W1:Y:S02]  /*0a30*/  SYNCS.EXCH.64 URZ, [UR5+0xa8], UR12 ;  /* 0x0000a80c05ff75b2 */ /* 0x0004640008000100 */
[----:B--2---:R-:W-:Y:S01]  /*0a40*/  NOP ;  /* 0x0000000000007918 */ /* 0x004fe20000000000 */
.L_x_12:
        /* <DEDUP_REMOVED lines=20> */
[----:B------:R2:W1:Y:S01]  /*0b90*/  SYNCS.EXCH.64 URZ, [UR7+0xd8], UR4 ;  /* 0x0000d80407ff75b2 */ /* 0x0004620008000100 */
[----:B------:R2:W1:Y:S01]  /*0ba0*/  SYNCS.EXCH.64 URZ, [UR7+0xc0], UR10 ;  /* 0x0000c00a07ff75b2 */ /* 0x0004620008000100 */
[----:B------:R2:W1:Y:S01]  /*0bb0*/  SYNCS.EXCH.64 URZ, [UR7+0xe0], UR4 ;  /* 0x0000e00407ff75b2 */ /* 0x0004620008000100 */
[----:B------:R2:W1:Y:S01]  /*0bc0*/  SYNCS.EXCH.64 URZ, [UR7+0xc8], UR10 ;  /* 0x0000c80a07ff75b2 */ /* 0x0004620008000100 */
[----:B------:R2:W1:Y:S02]  /*0bd0*/  SYNCS.EXCH.64 URZ, [UR7+0xe8], UR4 ;  /* 0x0000e80407ff75b2 */ /* 0x0004640008000100 */
[----:B--2---:R-:W-:Y:S01]  /*0be0*/  NOP ;  /* 0x0000000000007918 */ /* 0x004fe20000000000 */
.L_x_13:
        /* <DEDUP_REMOVED lines=18> */
.L_x_14:
[----:B-1----:R-:W1:Y:S01]  /*0d10*/  S2UR UR5, SR_CTAID.X ;  /* 0x00000000000579c3 */ /* 0x002e620000002500 */
[----:B------:R-:W-:-:S05]  /*0d20*/  CS2R.32 R170, SR_CgaSize ;  /* 0x0000000000aa7805 */ /* 0x000fca0000008a00 */
[----:B------:R-:W-:-:S05]  /*0d30*/  IMAD R170, R170, -0xa0, RZ ;  /* 0xffffff60aaaa7824 */ /* 0x000fca00078e02ff */
[----:B------:R-:W-:-:S14]  /*0d40*/  R2UR UR9, R170 ;  /* 0x00000000aa0972ca */ /* 0x000fdc00000e0000 */
[----:B------:R-:W2:Y:S01]  /*0d50*/  LDCU UR9, c[0x0][UR9+0x2b0] ;  /* 0x00005600090977ac */ /* 0x000ea20008000800 */
[----:B------:R-:W-:Y:S01]  /*0d60*/  NOP ;  /* 0x0000000000007918 */ /* 0x000fe20000000000 */
[----:B------:R-:W-:-:S05]  /*0d70*/  CS2R.32 R170, SR_CgaSize ;  /* 0x0000000000aa7805 */ /* 0x000fca0000008a00 */
[----:B------:R-:W-:-:S05]  /*0d80*/  IMAD R170, R170, -0xa0, RZ ;  /* 0xffffff60aaaa7824 */ /* 0x000fca00078e02ff */
[----:B------:R-:W-:-:S14]  /*0d90*/  R2UR UR7, R170 ;  /* 0x00000000aa0772ca */ /* 0x000fdc00000e0000 */
[----:B------:R-:W3:Y:S01]  /*0da0*/  LDCU UR7, c[0x0][UR7+0x2b4] ;  /* 0x00005680070777ac */ /* 0x000ee20008000800 */
[----:B------:R-:W4:Y:S08]  /*0db0*/  S2UR UR4, SR_CTAID.Y ;  /* 0x00000000000479c3 */ /* 0x000f300000002600 */
[----:B------:R-:W3:Y:S01]  /*0dc0*/  LDC R9, c[0x0][0xb24] ;  /* 0x0002c900ff097b82 */ /* 0x000ee20000000800 */
[----:B-1----:R-:W-:-:S02]  /*0dd0*/  I2FP.F32.U32 R5, UR5 ;  /* 0x0000000500057c45 */ /* 0x002fc40008201000 */
[----:B------:R-:W-:-:S05]  /*0de0*/  CS2R.32 R3, SR_CgaSize ;  /* 0x0000000000037805 */ /* 0x000fca0000008a00 */
[----:B------:R-:W-:-:S06]  /*0df0*/  IMAD R3, R3, -0xa0, RZ ;  /* 0xffffff6003037824 */ /* 0x000fcc00078e02ff */
[----:B------:R-:W1:Y:S01]  /*0e00*/  LDC R3, c[0x0][R3+0x2a0] ;  /* 0x0000a80003037b82 */ /* 0x000e620000000800 */
[----:B------:R-:W-:Y:S01]  /*0e10*/  MOV R21, UR5 ;  /* 0x0000000500157c02 */ /* 0x000fe20008000f00 */
[----:B--2---:R-:W-:Y:S01]  /*0e20*/  FMUL R5, R5, UR9 ;  /* 0x0000000905057c20 */ /* 0x004fe20008400000 */
[----:B----4-:R-:W-:Y:S02]  /*0e30*/  I2FP.F32.U32 R4, UR4 ;  /* 0x0000000400047c45 */ /* 0x010fe40008201000 */
[----:B------:R-:W-:-:S05]  /*0e40*/  CS2R.32 R2, SR_CgaSize ;  /* 0x0000000000027805 */ /* 0x000fca0000008a00 */
[----:B------:R-:W-:-:S06]  /*0e50*/  IMAD R2, R2, -0xa0, RZ ;  /* 0xffffff6002027824 */ /* 0x000fcc00078e02ff */
[----:B------:R-:W2:Y:S01]  /*0e60*/  LDC R2, c[0x0][R2+0x2a4] ;  /* 0x0000a90002027b82 */ /* 0x000ea20000000800 */
[----:B------:R-:W4:Y:S01]  /*0e70*/  F2I.U32.TRUNC.NTZ R170, R5 ;  /* 0x0000000500aa7305 */ /* 0x000f22000020f000 */
[----:B------:R-:W-:Y:S01]  /*0e80*/  MOV R20, UR4 ;  /* 0x0000000400147c02 */ /* 0x000fe20008000f00 */
[----:B---3--:R-:W-:-:S05]  /*0e90*/  FMUL R4, R4, UR7 ;  /* 0x0000000704047c20 */ /* 0x008fca0008400000 */
[----:B------:R-:W-:Y:S01]  /*0ea0*/  BAR.SYNC.DEFER_BLOCKING 0x0 ;  /* 0x0000000000007b1d */ /* 0x000fe20000010000 */
[----:B------:R-:W-:-:S05]  /*0eb0*/  ISETP.GE.AND P0, PT, R9, 0x1, PT ;  /* 0x000000010900780c */ /* 0x000fca0003f06270 */
[----:B------:R-:W3:Y:S02]  /*0ec0*/  F2I.U32.TRUNC.NTZ R147, R4 ;  /* 0x0000000400937305 */ /* 0x000ee4000020f000 */
[----:B------:R-:W2:Y:S01]  /*0ed0*/  S2UR UR36, SR_CTAID.Z ;  /* 0x00000000002479c3 */ /* 0x000ea20000002700 */
[----:B----4-:R-:W-:-:S05]  /*0ee0*/  IADD3 R170, PT, PT, -R170, RZ, RZ ;  /* 0x000000ffaaaa7210 */ /* 0x010fca0007ffe1ff */
[----:B-1----:R-:W-:Y:S01]  /*0ef0*/  IMAD R170, R3, R170, UR5 ;  /* 0x0000000503aa7e24 */ /* 0x002fe2000f8e02aa */
[----:B---3--:R-:W-:-:S05]  /*0f00*/  IADD3 R147, PT, PT, -R147, RZ, RZ ;  /* 0x000000ff93937210 */ /* 0x008fca0007ffe1ff */
[----:B--2---:R-:W-:Y:S01]  /*0f10*/  IMAD R147, R2, R147, UR4 ;  /* 0x0000000402937e24 */ /* 0x004fe2000f8e0293 */
[----:B------:R-:W-:Y:S06]  /*0f20*/  @!P0 BRA `(.L_x_15) ;  /* 0x0000000000b88947 */ /* 0x000fec0003800000 */
[----:B------:R-:W1:Y:S01]  /*0f30*/  LDC.64 R4, c[0x0][0xb18] ;  /* 0x0002c600ff047b82 */ /* 0x000e620000000a00 */
[----:B------:R-:W-:-:S07]  /*0f40*/  ISETP.NE.AND P0, PT, R9, 0x1, PT ;  /* 0x000000010900780c */ /* 0x000fce0003f05270 */
[----:B------:R-:W2:Y:S08]  /*0f50*/  LDC R10, c[0x0][0xb0c] ;  /* 0x0002c300ff0a7b82 */ /* 0x000eb00000000800 */
[----:B------:R-:W3:Y:S08]  /*0f60*/  LDC R11, c[0x0][0x370] ;  /* 0x0000dc00ff0b7b82 */ /* 0x000ef00000000800 */
[----:B------:R-:W4:Y:S01]  /*0f70*/  LDC R12, c[0x0][0x374] ;  /* 0x0000dd00ff0c7b82 */ /* 0x000f220000000800 */
[----:B-1----:R-:W-:-:S07]  /*0f80*/  ISETP.NE.AND P1, PT, R4, 0x1, PT ;  /* 0x000000010400780c */ /* 0x002fce0003f25270 */
[----:B------:R-:W3:Y:S01]  /*0f90*/  LDC.64 R6, c[0x0][0xb10] ;  /* 0x0002c400ff067b82 */ /* 0x000ee20000000a00 */
[----:B--2---:R-:W-:-:S07]  /*0fa0*/  ISETP.NE.AND P2, PT, R10, 0x1, PT ;  /* 0x000000010a00780c */ /* 0x004fce0003f45270 */
[----:B------:R-:W1:Y:S08]  /*0fb0*/  LDC R8, c[0x0][0xb20] ;  /* 0x0002c800ff087b82 */ /* 0x000e700000000800 */
[----:B------:R-:W2:Y:S01]  /*0fc0*/  LDC.64 R2, c[0x0][0xb28] ;  /* 0x0002ca00ff027b82 */ /* 0x000ea20000000a00 */
[----:B----4-:R-:W-:-:S04]  /*0fd0*/  IMAD.HI.U32 R13, R12, R5, RZ ;  /* 0x000000050c0d7227 */ /* 0x010fc800078e00ff */
[----:B------:R-:W-:-:S04]  /*0fe0*/  IMAD.HI.U32 R5, R20, R5, RZ ;  /* 0x0000000514057227 */ /* 0x000fc800078e00ff */
[----:B---3--:R-:W-:-:S04]  /*0ff0*/  IMAD.HI.U32 R14, R11, R6, RZ ;  /* 0x000000060b0e7227 */ /* 0x008fc800078e00ff */
[C---:B------:R-:W-:Y:S01]  /*1000*/  IMAD.HI.U32 R16, R21.reuse, R6, RZ ;  /* 0x0000000615107227 */ /* 0x040fe200078e00ff */
[-C--:B------:R-:W-:Y:S02]  /*1010*/  @P2 SHF.R.U32.HI R11, RZ, R7.reuse, R14 ;  /* 0x00000007ff0b2219 */ /* 0x080fe4000001160e */
[-C--:B-1----:R-:W-:Y:S02]  /*1020*/  @P1 SHF.R.U32.HI R12, RZ, R8.reuse, R13 ;  /* 0x00000008ff0c1219 */ /* 0x082fe4000001160d */
[----:B------:R-:W-:Y:S02]  /*1030*/  SHF.R.U32.HI R5, RZ, R8, R5 ;  /* 0x00000008ff057219 */ /* 0x000fe40000011605 */
[----:B------:R-:W-:Y:S02]  /*1040*/  SHF.R.U32.HI R16, RZ, R7, R16 ;  /* 0x00000007ff107219 */ /* 0x000fe40000011610 */
[----:B------:R-:W-:Y:S01]  /*1050*/  SEL R5, R20, R5, !P1 ;  /* 0x0000000514057207 */ /* 0x000fe20004800000 */
[----:B--2---:R-:W-:Y:S01]  /*1060*/  IMAD.HI.U32 R14, R12, R2, RZ ;  /* 0x000000020c0e7227 */ /* 0x004fe200078e00ff */
[----:B------:R-:W-:-:S02]  /*1070*/  SEL R7, R21, R16, !P2 ;  /* 0x0000001015077207 */ /* 0x000fc40005000000 */
[----:B------:R-:W-:Y:S01]  /*1080*/  IADD3 R13, PT, PT, -R5, RZ, RZ ;  /* 0x000000ff050d7210 */ /* 0x000fe20007ffe1ff */
[----:B------:R-:W-:Y:S01]  /*1090*/  IMAD.HI.U32 R6, R11, R2, RZ ;  /* 0x000000020b067227 */ /* 0x000fe200078e00ff */
[----:B------:R-:W-:-:S03]  /*10a0*/  @P0 SHF.R.U32.HI R12, RZ, R3, R14 ;  /* 0x00000003ff0c0219 */ /* 0x000fc6000001160e */
[----:B------:R-:W-:Y:S01]  /*10b0*/  IMAD R13, R4, R13, R20 ;  /* 0x0000000d040d7224 */ /* 0x000fe200078e0214 */
[----:B------:R-:W-:Y:S01]  /*10c0*/  @P0 SHF.R.U32.HI R11, RZ, R3, R6 ;  /* 0x00000003ff0b0219 */ /* 0x000fe20000011606 */
[----:B------:R-:W-:-:S04]  /*10d0*/  IMAD R12, R12, R9, RZ ;  /* 0x000000090c0c7224 */ /* 0x000fc800078e02ff */
[----:B------:R-:W-:Y:S01]  /*10e0*/  IMAD R6, R11, R9, RZ ;  /* 0x000000090b067224 */ /* 0x000fe200078e02ff */
[----:B------:R-:W-:-:S04]  /*10f0*/  ISETP.GE.AND P1, PT, R5, R12, PT ;  /* 0x0000000c0500720c */ /* 0x000fc80003f26270 */
[----:B------:R-:W-:Y:S01]  /*1100*/  ISETP.GE.OR P1, PT, R7, R6, P1 ;  /* 0x000000060700720c */ /* 0x000fe20000f26670 */
[----:B------:R-:W-:-:S05]  /*1110*/  IMAD.HI.U32 R6, R5, R2, RZ ;  /* 0x0000000205067227 */ /* 0x000fca00078e00ff */
[----:B------:R-:W-:-:S04]  /*1120*/  SHF.R.U32.HI R6, RZ, R3, R6 ;  /* 0x00000003ff067219 */ /* 0x000fc80000011606 */
[----:B------:R-:W-:-:S03]  /*1130*/  SEL R6, R5, R6, !P0 ;  /* 0x0000000605067207 */ /* 0x000fc60004000000 */
[----:B------:R-:W-:Y:S01]  /*1140*/  @!P1 IMAD.HI.U32 R8, R7, R2, RZ ;  /* 0x0000000207089227 */ /* 0x000fe200078e00ff */
[----:B------:R-:W-:-:S04]  /*1150*/  IADD3 R2, PT, PT, -R6, RZ, RZ ;  /* 0x000000ff06027210 */ /* 0x000fc80007ffe1ff */
[----:B------:R-:W-:Y:S01]  /*1160*/  @!P1 SHF.R.U32.HI R8, RZ, R3, R8 ;  /* 0x00000003ff089219 */ /* 0x000fe20000011608 */
[----:B------:R-:W-:-:S03]  /*1170*/  IMAD R2, R9, R2, R5 ;  /* 0x0000000209027224 */ /* 0x000fc600078e0205 */
[----:B------:R-:W-:-:S05]  /*1180*/  @!P1 SEL R3, R7, R8, !P0 ;  /* 0x0000000807039207 */ /* 0x000fca0004000000 */
[--C-:B------:R-:W-:Y:S02]  /*1190*/  @!P1 IMAD.IADD R6, R6, 0x1, -R3.reuse ;  /* 0x0000000106069824 */ /* 0x100fe400078e0a03 */
[----:B------:R-:W-:Y:S01]  /*11a0*/  @!P1 IMAD R3, R2, R11, R3 ;  /* 0x0000000b02039224 */ /* 0x000fe200078e0203 */
[----:B------:R-:W-:Y:S01]  /*11b0*/  IADD3 R2, PT, PT, -R7, RZ, RZ ;  /* 0x000000ff07027210 */ /* 0x000fe20007ffe1ff */
[----:B------:R-:W-:Y:S02]  /*11c0*/  @!P1 IMAD R5, R6, R9, R7 ;  /* 0x0000000906059224 */ /* 0x000fe400078e0207 */
[----:B------:R-:W-:Y:S02]  /*11d0*/  @!P1 IMAD.MOV.U32 R7, RZ, RZ, R3 ;  /* 0x000000ffff079224 */ /* 0x000fe400078e0003 */
[----:B------:R-:W-:Y:S02]  /*11e0*/  IMAD R2, R10, R2, R21 ;  /* 0x000000020a027224 */ /* 0x000fe400078e0215 */
[----:B------:R-:W-:-:S02]  /*11f0*/  IMAD R20, R5, R4, R13 ;  /* 0x0000000405147224 */ /* 0x000fc400078e020d */
[----:B------:R-:W-:Y:S02]  /*1200*/  IMAD R21, R7, R10, R2 ;  /* 0x0000000a07157224 */ /* 0x000fe400078e0202 */
.L_x_15:
[----:B------:R-:W1:Y:S01]  /*1210*/  LDCU UR4, c[0x0][0xb30] ;  /* 0x00016600ff0477ac */ /* 0x000e620008000800 */
[----:B------:R-:W2:Y:S08]  /*1220*/  S2UR UR37, SR_CgaCtaId ;  /* 0x00000000002579c3 */ /* 0x000eb00000008800 */
[----:B------:R-:W3:Y:S01]  /*1230*/  LDC R72, c[0x0][0xb24] ;  /* 0x0002c900ff487b82 */ /* 0x000ee20000000800 */
[----:B-1----:R-:W-:-:S09]  /*1240*/  UISETP.NE.AND UP1, UPT, UR4, 0x1, UPT ;  /* 0x000000010400788c */ /* 0x002fd2000bf25270 */
[----:B--2---:R-:W-:Y:S05]  /*1250*/  BRA.U UP1, `(.L_x_16) ;  /* 0x0000000101407547 */ /* 0x004fea000b800000 */
[----:B------:R-:W1:Y:S08]  /*1260*/  LDC.64 R4, c[0x0][0xb10] ;  /* 0x0002c400ff047b82 */ /* 0x000e700000000a00 */
[----:B------:R-:W2:Y:S08]  /*1270*/  LDC.64 R2, c[0x0][0xb18] ;  /* 0x0002c600ff027b82 */ /* 0x000eb00000000a00 */
[----:B------:R-:W4:Y:S08]  /*1280*/  LDC R6, c[0x0][0xb20] ;  /* 0x0002c800ff067b82 */ /* 0x000f300000000800 */
[----:B------:R-:W3:Y:S01]  /*1290*/  LDC R8, c[0x0][0xb0c] ;  /* 0x0002c300ff087b82 */ /* 0x000ee20000000800 */
[----:B-1----:R-:W-:-:S05]  /*12a0*/  IMAD.HI.U32 R4, R21, R4, RZ ;  /* 0x0000000415047227 */ /* 0x002fca00078e00ff */
[----:B------:R-:W-:Y:S01]  /*12b0*/  SHF.R.U32.HI R4, RZ, R5, R4 ;  /* 0x00000005ff047219 */ /* 0x000fe20000011604 */
[----:B--2---:R-:W-:Y:S01]  /*12c0*/  IMAD.HI.U32 R3, R20, R3, RZ ;  /* 0x0000000314037227 */ /* 0x004fe200078e00ff */
[----:B------:R-:W-:-:S04]  /*12d0*/  ISETP.NE.AND P0, PT, R2, 0x1, PT ;  /* 0x000000010200780c */ /* 0x000fc80003f05270 */
[----:B----4-:R-:W-:-:S04]  /*12e0*/  SHF.R.U32.HI R3, RZ, R6, R3 ;  /* 0x00000006ff037219 */ /* 0x010fc80000011603 */
[----:B------:R-:W-:Y:S02]  /*12f0*/  SEL R3, R20, R3, !P0 ;  /* 0x0000000314037207 */ /* 0x000fe40004000000 */
[----:B---3--:R-:W-:-:S04]  /*1300*/  ISETP.NE.AND P1, PT, R8, 0x1, PT ;  /* 0x000000010800780c */ /* 0x008fc80003f25270 */
[----:B------:R-:W-:-:S05]  /*1310*/  SEL R4, R21, R4, !P1 ;  /* 0x0000000415047207 */ /* 0x000fca0004800000 */
[----:B------:R-:W-:Y:S02]  /*1320*/  IMAD.IADD R5, R3, 0x1, -R4 ;  /* 0x0000000103057824 */ /* 0x000fe400078e0a04 */
[----:B------:R-:W-:Y:S02]  /*1330*/  IMAD.IADD R3, R4, 0x1, -R3 ;  /* 0x0000000104037824 */ /* 0x000fe400078e0a03 */
[----:B------:R-:W-:Y:S02]  /*1340*/  IMAD R21, R5, R8, R21 ;  /* 0x0000000805157224 */ /* 0x000fe400078e0215 */
[----:B------:R-:W-:-:S07]  /*1350*/  IMAD R20, R3, R2, R20 ;  /* 0x0000000203147224 */ /* 0x000fce00078e0214 */
.L_x_16:
[----:B------:R-:W-:Y:S01]  /*1360*/  BAR.SYNC.DEFER_BLOCKING 0x0 ;  /* 0x0000000000007b1d */ /* 0x000fe20000010000 */
[----:B------:R-:W-:Y:S01]  /*1370*/  UISETP.NE.AND UP1, UPT, UR8, 0x2, UPT ;  /* 0x000000020800788c */ /* 0x000fe2000bf25270 */
[----:B------:R-:W-:Y:S02]  /*1380*/  ISETP.NE.OR P5, PT, R0, 0x2, !P5 ;  /* 0x000000020000780c */ /* 0x000fe40006fa5670 */
[----:B------:R-:W-:-:S06]  /*1390*/  LOP3.LUT R2, R189, 0x1f, RZ, 0xc0, !PT ;  /* 0x0000001fbd027812 */ /* 0x000fcc00078ec0ff */
[----:B------:R-:W-:Y:S05]  /*13a0*/  BRA.U UP1, `(.L_x_17) ;  /* 0x00000011019c7547 */ /* 0x000fea000b800000 */
[----:B------:R-:W1:Y:S01]  /*13b0*/  LDCU UR13, c[0x0][0x38c] ;  /* 0x00007180ff0d77ac */ /* 0x000e620008000800 */
[----:B------:R-:W2:Y:S01]  /*13c0*/  LDC R9, c[0x0][0x370] ;  /* 0x0000dc00ff097b82 */ /* 0x000ea20000000800 */
[----:B------:R-:W-:Y:S01]  /*13d0*/  PLOP3.LUT P1, PT, PT, PT, UP2, 0x80, 0x8 ;  /* 0x000000000008781c */ /* 0x000fe20003f2f028 */
[----:B------:R-:W-:Y:S01]  /*13e0*/  IMAD.MOV.U32 R15, RZ, RZ, 0x1 ;  /* 0x00000001ff0f7424 */ /* 0x000fe200078e00ff */
[----:B------:R-:W-:Y:S01]  /*13f0*/  ISETP.EQ.OR P4, PT, R2, RZ, P5 ;  /* 0x000000ff0200720c */ /* 0x000fe20002f82670 */
[----:B------:R-:W-:Y:S01]  /*1400*/  IMAD.MOV.U32 R14, RZ, RZ, RZ ;  /* 0x000000ffff0e7224 */ /* 0x000fe200078e00ff */
[----:B------:R-:W-:Y:S02]  /*1410*/  PLOP3.LUT P1, PT, P1, PT, PT, 0x8, 0x80 ;  /* 0x000000000080781c */ /* 0x000fe40000f2e170 */
[----:B------:R-:W-:Y:S01]  /*1420*/  CS2R R12, SRZ ;  /* 0x00000000000c7805 */ /* 0x000fe2000001ff00 */
[----:B------:R-:W-:Y:S01]  /*1430*/  IMAD.MOV.U32 R10, RZ, RZ, 0x1 ;  /* 0x00000001ff0a7424 */ /* 0x000fe200078e00ff */
[----:B------:R-:W4:Y:S01]  /*1440*/  LDC R0, c[0x0][0x374] ;  /* 0x0000dd00ff007b82 */ /* 0x000f220000000800 */
[----:B------:R-:W2:Y:S01]  /*1450*/  LDCU.64 UR22, c[0x0][0x348] ;  /* 0x00006900ff1677ac */ /* 0x000ea20008000a00 */
[----:B------:R-:W-:Y:S01]  /*1460*/  UMOV UR6, URZ ;  /* 0x000000ff00067c82 */ /* 0x000fe20008000000 */
[----:B-1----:R-:W-:-:S04]  /*1470*/  UIADD3 UR5, UPT, UPT, UR13, 0x7f, URZ ;  /* 0x0000007f0d057890 */ /* 0x002fc8000fffe0ff */
[----:B------:R-:W-:-:S04]  /*1480*/  USHF.R.S32.HI UR4, URZ, 0x1f, UR5 ;  /* 0x0000001fff047899 */ /* 0x000fc80008011405 */
[----:B------:R-:W-:-:S04]  /*1490*/  ULEA.HI UR4, UR4, UR5, URZ, 0x7 ;  /* 0x0000000504047291 */ /* 0x000fc8000f8f38ff */
[----:B------:R-:W-:Y:S02]  /*14a0*/  USHF.R.S32.HI UR15, URZ, 0x7, UR4 ;  /* 0x00000007ff0f7899 */ /* 0x000fe40008011404 */
[----:B------:R-:W-:Y:S02]  /*14b0*/  UIADD3 UR4, UPT, UPT, UR13, -0x1, URZ ;  /* 0xffffffff0d047890 */ /* 0x000fe4000fffe0ff */
[----:B------:R-:W-:Y:S02]  /*14c0*/  UISETP.LT.U32.AND UP0, UPT, UR15, 0x6, UPT ;  /* 0x000000060f00788c */ /* 0x000fe4000bf01070 */
[----:B------:R-:W-:Y:S02]  /*14d0*/  UISETP.GE.U32.AND UP1, UPT, UR4, -0xff, UPT ;  /* 0xffffff010400788c */ /* 0x000fe4000bf26070 */
[----:B------:R-:W-:Y:S02]  /*14e0*/  USEL UR14, UR15, 0x6, UP0 ;  /* 0x000000060f0e7887 */ /* 0x000fe40008000000 */
[----:B------:R-:W-:-:S02]  /*14f0*/  UIADD3 UR13, UPT, UPT, UR13, 0xfe, URZ ;  /* 0x000000fe0d0d7890 */ /* 0x000fc4000fffe0ff */
[----:B------:R-:W-:Y:S02]  /*1500*/  UIADD3 UR5, UPT, UPT, UR14, -0x1, URZ ;  /* 0xffffffff0e057890 */ /* 0x000fe4000fffe0ff */
[----:B------:R-:W-:-:S03]  /*1510*/  UIADD3 UR7, UPT, UPT, UR15, -UR14, URZ ;  /* 0x8000000e0f077290 */ /* 0x000fc6000fffe0ff */
[----:B------:R-:W-:-:S04]  /*1520*/  @UP1 UIADD3 UR5, UPT, UPT, UR14, URZ, URZ ;  /* 0x000000ff0e051290 */ /* 0x000fc8000fffe0ff */
[----:B--2---:R-:W-:-:S12]  /*1530*/  UIADD3 UR5, UPT, UPT, UR5, 0x1, URZ ;  /* 0x0000000105057890 */ /* 0x004fd8000fffe0ff */
.L_x_35:
[----:B------:R-:W-:Y:S01]  /*1540*/  UISETP.NE.AND UP0, UPT, UR37, URZ, UPT ;  /* 0x000000ff2500728c */ /* 0x000fe2000bf05270 */
[----:B------:R-:W1:Y:S08]  /*1550*/  S2UR UR37, SR_CgaCtaId ;  /* 0x00000000002579c3 */ /* 0x000e700000008800 */
[----:B------:R-:W-:Y:S05]  /*1560*/  BRA.U UP0, `(.L_x_18) ;  /* 0x0000000100347547 */ /* 0x000fea000b800000 */
[----:B------:R-:W2:Y:S01]  /*1570*/  S2R R2, SR_CgaCtaId ;  /* 0x0000000000027919 */ /* 0x000ea20000008800 */
[----:B------:R-:W-:-:S04]  /*1580*/  MOV R3, 0x400 ;  /* 0x0000040000037802 */ /* 0x000fc80000000f00 */
[----:B--2---:R-:W-:Y:S02]  /*1590*/  LEA R3, R2, R3, 0x18 ;  /* 0x0000000302037211 */ /* 0x004fe400078ec0ff */
[----:B------:R-:W-:-:S03]  /*15a0*/  SHF.L.U32 R2, R10, 0x1f, RZ ;  /* 0x0000001f0a027819 */ /* 0x000fc600000006ff */
[----:B------:R-:W-:-:S04]  /*15b0*/  IMAD R3, R12, 0x8, R3 ;  /* 0x000000080c037824 */ /* 0x000fc800078e0203 */
[----:B------:R-:W2:Y:S02]  /*15c0*/  SYNCS.PHASECHK.TRANS64.TRYWAIT P0, [R3+URZ+0x100], R2 ;  /* 0x00010002030075a7 */ /* 0x000ea400080011ff */
[----:B--2---:R-:W-:Y:S05]  /*15d0*/  @!P0 BRA `(.L_x_19) ;  /* 0x0000006c005c8947 */ /* 0x004fea0003800000 */
.L_x_108:
[----:B------:R-:W-:Y:S01]  /*15e0*/  VIADD R12, R12, 0x1 ;  /* 0x000000010c0c7836 */ /* 0x000fe20000000000 */
[----:B------:R2:W-:Y:S04]  /*15f0*/  SYNCS.ARRIVE.TRANS64.A1T0 RZ, [R3+URZ+0xf0], RZ ;  /* 0x0000f0ff03ff79a7 */ /* 0x0005e800081000ff */
[----:B------:R-:W-:-:S04]  /*1600*/  ISETP.NE.AND P0, PT, R12, 0x2, PT ;  /* 0x000000020c00780c */ /* 0x000fc80003f05270 */
[----:B------:R-:W-:Y:S02]  /*1610*/  SEL R12, R12, RZ, P0 ;  /* 0x000000ff0c0c7207 */ /* 0x000fe40000000000 */
[----:B--2---:R-:W-:-:S04]  /*1620*/  SEL R3, RZ, 0x1, P0 ;  /* 0x00000001ff037807 */ /* 0x004fc80000000000 */
[----:B------:R-:W-:-:S07]  /*1630*/  LOP3.LUT R10, R10, R3, RZ, 0x3c, !PT ;  /* 0x000000030a0a7212 */ /* 0x000fce00078e3cff */
.L_x_18:
[----:B------:R-:W-:Y:S01]  /*1640*/  UMOV UR4, 0x400 ;  /* 0x0000040000047882 */ /* 0x000fe20000000000 */
[----:B------:R-:W-:Y:S01]  /*1650*/  SHF.L.U32 R2, R15, 0x1f, RZ ;  /* 0x0000001f0f027819 */ /* 0x000fe200000006ff */
[----:B-1----:R-:W-:Y:S01]  /*1660*/  ULEA UR4, UR37, UR4, 0x18 ;  /* 0x0000000425047291 */ /* 0x002fe2000f8ec0ff */
[----:B------:R-:W-:Y:S01]  /*1670*/  R2UR UR35, R21 ;  /* 0x00000000152372ca */ /* 0x000fe200000e0000 */
[----:B------:R-:W-:Y:S01]  /*1680*/  UISETP.GE.U32.AND UP0, UPT, UR13, 0xff, UPT ;  /* 0x000000ff0d00788c */ /* 0x000fe2000bf06070 */
[----:B------:R-:W-:Y:S01]  /*1690*/  R2UR UR11, R20 ;  /* 0x00000000140b72ca */ /* 0x000fe200000e0000 */
[----:B------:R-:W-:Y:S01]  /*16a0*/  ULEA UR8, UR6, UR4, 0x3 ;  /* 0x0000000406087291 */ /* 0x000fe2000f8e18ff */
[----:B------:R-:W-:-:S08]  /*16b0*/  UMOV UR24, URZ ;  /* 0x000000ff00187c82 */ /* 0x000fd00008000000 */
[----:B------:R1:W2:Y:S01]  /*16c0*/  SYNCS.PHASECHK.TRANS64.TRYWAIT P0, [UR8+0x30], R2 ;  /* 0x00003002ff0075a7 */ /* 0x0002a20008001108 */
[----:B------:R-:W-:Y:S02]  /*16d0*/  USHF.L.U32 UR35, UR35, 0x7, URZ ;  /* 0x0000000723237899 */ /* 0x000fe400080006ff */
[----:B------:R-:W-:Y:S01]  /*16e0*/  USHF.L.U32 UR11, UR11, 0x7, URZ ;  /* 0x000000070b0b7899 */ /* 0x000fe200080006ff */
[----:B------:R-:W-:Y:S11]  /*16f0*/  BRA.U !UP0, `(.L_x_20) ;  /* 0x0000000108a47547 */ /* 0x000ff6000b800000 */
[----:B------:R-:W-:Y:S01]  /*1700*/  UMOV UR16, URZ ;  /* 0x000000ff00107c82 */ /* 0x000fe20008000000 */
[----:B------:R-:W-:-:S05]  /*1710*/  UMOV UR17, UR6 ;  /* 0x0000000600117c82 */ /* 0x000fca0008000000 */
.L_x_25:
[----:B-1----:R-:W-:Y:S01]  /*1720*/  ULEA UR33, UR17, UR4, 0x3 ;  /* 0x0000000411217291 */ /* 0x002fe2000f8e18ff */
[----:B--2---:R-:W-:Y:S01]  /*1730*/  @!P5 MOV R3, 0x8000 ;  /* 0x000080000003d802 */ /* 0x004fe20000000f00 */
[----:B--2---:R-:W-:Y:S10]  /*1740*/  @P0 BRA `(.L_x_21) ;  /* 0x00000000000c0947 */ /* 0x004ff40003800000 */
[----:B------:R-:W-:-:S04]  /*1750*/  SHF.L.U32 R5, R15, 0x1f, RZ ;  /* 0x0000001f0f057819 */ /* 0x000fc800000006ff */
[----:B------:R-:W2:Y:S02]  /*1760*/  SYNCS.PHASECHK.TRANS64.TRYWAIT P0, [UR33+0x30], R5 ;  /* 0x00003005ff0075a7 */ /* 0x000ea40008001121 */
[----:B--2---:R-:W-:Y:S05]  /*1770*/  @!P0 BRA `(.L_x_22) ;  /* 0x0000006c00088947 */ /* 0x004fea0003800000 */
.L_x_21:
[----:B------:R2:W-:Y:S01]  /*1780*/  @!P5 SYNCS.ARRIVE.TRANS64 RZ, [UR33], R3 ;  /* 0x00000003ffffd9a7 */ /* 0x0005e20008000021 */
[----:B------:R-:W-:Y:S04]  /*1790*/  BSSY.RECONVERGENT B0, `(.L_x_23) ;  /* 0x0000003000007945 */ /* 0x000fe80003800200 */
[----:B------:R-:W-:Y:S05]  /*17a0*/  @P4 BRA `(.L_x_24) ;  /* 0x0000000000044947 */ /* 0x000fea0003800000 */
[----:B------:R-:W-:Y:S05]  /*17b0*/  BPT.TRAP 0x1 ;  /* 0x000000040000795c */ /* 0x000fea0000300000 */
.L_x_24:
[----:B------:R-:W-:Y:S05]  /*17c0*/  BSYNC.RECONVERGENT B0 ;  /* 0x0000000000007941 */ /* 0x000fea0003800200 */
.L_x_23:
[----:B------:R-:W-:Y:S02]  /*17d0*/  UIADD3 UR6, UPT, UPT, UR17, 0x1, URZ ;  /* 0x0000000111067890 */ /* 0x000fe4000fffe0ff */
[----:B------:R-:W-:Y:S02]  /*17e0*/  UIADD3 UR26, UP1, UPT, UR22, 0x80, URZ ;  /* 0x00000080161a7890 */ /* 0x000fe4000ff3e0ff */
[----:B------:R-:W-:Y:S02]  /*17f0*/  UISETP.NE.AND UP0, UPT, UR6, 0x6, UPT ;  /* 0x000000060600788c */ /* 0x000fe4000bf05270 */
[----:B------:R-:W-:Y:S02]  /*1800*/  USHF.L.U32 UR34, UR16, 0x7, URZ ;  /* 0x0000000710227899 */ /* 0x000fe400080006ff */
[----:B------:R-:W-:Y:S02]  /*1810*/  USEL UR9, URZ, 0x1, UP0 ;  /* 0x00000001ff097887 */ /* 0x000fe40008000000 */
[----:B------:R-:W-:-:S02]  /*1820*/  USEL UR6, UR6, URZ, UP0 ;  /* 0x000000ff06067287 */ /* 0x000fc40008000000 */
[----:B------:R-:W-:Y:S02]  /*1830*/  UIADD3 UR20, UP0, UPT, UR22, 0x180, URZ ;  /* 0x0000018016147890 */ /* 0x000fe4000ff1e0ff */
[----:B------:R-:W-:Y:S01]  /*1840*/  ULEA UR8, UR6, UR4, 0x3 ;  /* 0x0000000406087291 */ /* 0x000fe2000f8e18ff */
[----:B------:R-:W-:Y:S01]  /*1850*/  LOP3.LUT R15, R15, UR9, RZ, 0x3c, !PT ;  /* 0x000000090f0f7c12 */ /* 0x000fe2000f8e3cff */
[----:B------:R-:W-:Y:S02]  /*1860*/  UIADD3.X UR27, UPT, UPT, URZ, UR23, URZ, UP1, !UPT ;  /* 0x00000017ff1b7290 */ /* 0x000fe40008ffe4ff */
[----:B------:R-:W-:Y:S01]  /*1870*/  UIADD3.X UR21, UPT, UPT, URZ, UR23, URZ, UP0, !UPT ;  /* 0x00000017ff157290 */ /* 0x000fe200087fe4ff */
[----:B-1----:R-:W-:Y:S01]  /*1880*/  SHF.L.U32 R2, R15, 0x1f, RZ ;  /* 0x0000001f0f027819 */ /* 0x002fe200000006ff */
[----:B------:R-:W-:Y:S01]  /*1890*/  UMOV UR18, 0x0 ;  /* 0x0000000000127882 */ /* 0x000fe20000000000 */
[----:B------:R-:W-:Y:S01]  /*18a0*/  UMOV UR19, 0x10000000 ;  /* 0x1000000000137882 */ /* 0x000fe20000000000 */
[----:B------:R-:W-:Y:S01]  /*18b0*/  UMOV UR12, UR36 ;  /* 0x00000024000c7c82 */ /* 0x000fe20008000000 */
[----:B------:R1:W1:Y:S01]  /*18c0*/  SYNCS.PHASECHK.TRANS64.TRYWAIT P0, [UR8+0x30], R2 ;  /* 0x00003002ff0075a7 */ /* 0x0002620008001108 */
[----:B------:R-:W-:Y:S01]  /*18d0*/  ULEA UR8, UR17, UR4, 0xe ;  /* 0x0000000411087291 */ /* 0x000fe2000f8e70ff */
[----:B------:R-:W-:Y:S01]  /*18e0*/  UMOV UR9, UR33 ;  /* 0x0000002100097c82 */ /* 0x000fe20008000000 */
[----:B------:R-:W-:-:S02]  /*18f0*/  UMOV UR10, UR34 ;  /* 0x00000022000a7c82 */ /* 0x000fc40008000000 */
[----:B------:R-:W-:Y:S02]  /*1900*/  UIADD3 UR32, UPT, UPT, UR8, 0x8400, URZ ;  /* 0x0000840008207890 */ /* 0x000fe4000fffe0ff */
[----:B------:R-:W-:Y:S02]  /*1910*/  UIADD3 UR8, UPT, UPT, UR8, 0x20400, URZ ;  /* 0x0002040008087890 */ /* 0x000fe4000fffe0ff */
[----:B------:R-:W-:Y:S01]  /*1920*/  UIADD3 UR16, UPT, UPT, UR16, 0x1, URZ ;  /* 0x0000000110107890 */ /* 0x000fe2000fffe0ff */
[----:B------:R-:W-:Y:S01]  /*1930*/  UMOV UR24, UR5 ;  /* 0x0000000500187c82 */ /* 0x000fe20008000000 */
[----:B------:R-:W-:Y:S02]  /*1940*/  UMOV UR17, UR6 ;  /* 0x0000000600117c82 */ /* 0x000fe40008000000 */
[----:B------:R-:W-:Y:S01]  /*1950*/  UISETP.NE.AND UP0, UPT, UR16, UR5, UPT ;  /* 0x000000051000728c */ /* 0x000fe2000bf05270 */
[----:B------:R1:W-:Y:S02]  /*1960*/  UTMALDG.3D [UR32], [UR26], desc[UR18] ;  /* 0x000012201a0075b4 */ /* 0x0003e40008011000 */
[----:B------:R1:W-:Y:S06]  /*1970*/  UTMALDG.3D [UR8], [UR20], desc[UR18] ;  /* 0x00001208140075b4 */ /* 0x0003ec0008011000 */
[----:B------:R-:W-:Y:S05]  /*1980*/  BRA.U UP0, `(.L_x_25) ;  /* 0xfffffffd00647547 */ /* 0x000fea000b83ffff */
.L_x_20:
[----:B-1----:R-:W-:Y:S01]  /*1990*/  ULEA UR8, UR6, UR4, 0x3 ;  /* 0x0000000406087291 */ /* 0x002fe2000f8e18ff */
[----:B------:R-:W-:Y:S01]  /*19a0*/  SHF.L.U32 R2, R15, 0x1f, RZ ;  /* 0x0000001f0f027819 */ /* 0x000fe200000006ff */
[----:B------:R-:W-:Y:S01]  /*19b0*/  @!P1 SYNCS.ARRIVE.TRANS64.A1T0 RZ, [UR4+0x88], RZ ;  /* 0x000088ffffff99a7 */ /* 0x000fe20008100004 */
[----:B------:R-:W-:-:S06]  /*19c0*/  UISETP.GT.AND UP0, UPT, UR15, UR14, UPT ;  /* 0x0000000e0f00728c */ /* 0x000fcc000bf04270 */
[----:B--2---:R1:W2:Y:S03]  /*19d0*/  SYNCS.PHASECHK.TRANS64.TRYWAIT P0, [UR8+0x30], R2 ;  /* 0x00003002ff0075a7 */ /* 0x0042a60008001108 */
[----:B------:R-:W-:Y:S05]  /*19e0*/  BRA.U !UP0, `(.L_x_26) ;  /* 0x0000000108a87547 */ /* 0x000fea000b800000 */
[----:B------:R-:W-:Y:S01]  /*19f0*/  UIADD3 UR21, UPT, UPT, UR7, UR24, URZ ;  /* 0x0000001807157290 */ /* 0x000fe2000fffe0ff */
[----:B------:R-:W-:-:S11]  /*1a00*/  UMOV UR25, UR6 ;  /* 0x0000000600197c82 */ /* 0x000fd60008000000 */
.L_x_31:
[----:B-1----:R-:W-:Y:S01]  /*1a10*/  ULEA UR17, UR25, UR4, 0x3 ;  /* 0x0000000419117291 */ /* 0x002fe2000f8e18ff */
[----:B--2---:R-:W-:Y:S01]  /*1a20*/  @!P5 MOV R3, 0x8000 ;  /* 0x000080000003d802 */ /* 0x004fe20000000f00 */
[----:B--2---:R-:W-:Y:S10]  /*1a30*/  @P0 BRA `(.L_x_27) ;  /* 0x00000000000c0947 */ /* 0x004ff40003800000 */
[----:B------:R-:W-:-:S04]  /*1a40*/  SHF.L.U32 R5, R15, 0x1f, RZ ;  /* 0x0000001f0f057819 */ /* 0x000fc800000006ff */
[----:B------:R-:W2:Y:S02]  /*1a50*/  SYNCS.PHASECHK.TRANS64.TRYWAIT P0, [UR17+0x30], R5 ;  /* 0x00003005ff0075a7 */ /* 0x000ea40008001111 */
[----:B--2---:R-:W-:Y:S05]  /*1a60*/  @!P0 BRA `(.L_x_28) ;  /* 0x0000006800648947 */ /* 0x004fea0003800000 */
.L_x_27:
[----:B------:R2:W-:Y:S01]  /*1a70*/  @!P5 SYNCS.ARRIVE.TRANS64 RZ, [UR17], R3 ;  /* 0x00000003ffffd9a7 */ /* 0x0005e20008000011 */
[----:B------:R-:W-:Y:S04]  /*1a80*/  BSSY.RECONVERGENT B0, `(.L_x_29) ;  /* 0x0000003000007945 */ /* 0x000fe80003800200 */
[----:B------:R-:W-:Y:S05]  /*1a90*/  @P4 BRA `(.L_x_30) ;  /* 0x0000000000044947 */ /* 0x000fea0003800000 */
[----:B------:R-:W-:Y:S05]  /*1aa0*/  BPT.TRAP 0x1 ;  /* 0x000000040000795c */ /* 0x000fea0000300000 */
.L_x_30:
[----:B------:R-:W-:Y:S05]  /*1ab0*/  BSYNC.RECONVERGENT B0 ;  /* 0x0000000000007941 */ /* 0x000fea0003800200 */
.L_x_29:
        /* <DEDUP_REMOVED lines=20> */
[----:B------:R-:W-:Y:S01]  /*1c00*/  UIADD3 UR8, UPT, UPT, UR8, 0x20400, URZ ;  /* 0x0002040008087890 */ /* 0x000fe2000fffe0ff */
[----:B------:R-:W-:Y:S01]  /*1c10*/  UMOV UR9, UR17 ;  /* 0x0000001100097c82 */ /* 0x000fe20008000000 */
[----:B------:R-:W-:Y:S01]  /*1c20*/  UMOV UR10, UR18 ;  /* 0x00000012000a7c82 */ /* 0x000fe20008000000 */
[----:B------:R-:W-:Y:S01]  /*1c30*/  UIADD3 UR24, UPT, UPT, UR24, 0x1, URZ ;  /* 0x0000000118187890 */ /* 0x000fe2000fffe0ff */
[----:B------:R-:W-:-:S03]  /*1c40*/  UMOV UR25, UR6 ;  /* 0x0000000600197c82 */ /* 0x000fc60008000000 */
[----:B------:R1:W-:Y:S01]  /*1c50*/  UTMALDG.3D [UR16], [UR30], desc[UR26] ;  /* 0x00001a101e0075b4 */ /* 0x0003e20008011000 */
[----:B------:R-:W-:Y:S01]  /*1c60*/  UISETP.NE.AND UP0, UPT, UR24, UR21, UPT ;  /* 0x000000151800728c */ /* 0x000fe2000bf05270 */
[----:B------:R1:W-:Y:S08]  /*1c70*/  UTMALDG.3D [UR8], [UR28], desc[UR26] ;  /* 0x00001a081c0075b4 */ /* 0x0003f00008011000 */
[----:B------:R-:W-:Y:S05]  /*1c80*/  BRA.U UP0, `(.L_x_31) ;  /* 0xfffffffd00607547 */ /* 0x000fea000b83ffff */
.L_x_26:
[C---:B-1----:R-:W-:Y:S01]  /*1c90*/  LEA R2, R14.reuse, UR4, 0x3 ;  /* 0x000000040e027c11 */ /* 0x042fe2000f8e18ff */
[----:B------:R-:W-:Y:S01]  /*1ca0*/  NOP ;  /* 0x0000000000007918 */ /* 0x000fe20000000000 */
[----:B--2---:R-:W-:Y:S02]  /*1cb0*/  SHF.L.U32 R3, R13, 0x1f, RZ ;  /* 0x0000001f0d037819 */ /* 0x004fe400000006ff */
[----:B------:R-:W-:Y:S02]  /*1cc0*/  LEA R4, R14, UR4, 0x4 ;  /* 0x000000040e047c11 */ /* 0x000fe4000f8e20ff */
[----:B------:R-:W1:Y:S02]  /*1cd0*/  SYNCS.PHASECHK.TRANS64.TRYWAIT P0, [R2+URZ+0x90], R3 ;  /* 0x00009003020075a7 */ /* 0x000e6400080011ff */
[----:B-1----:R-:W-:Y:S05]  /*1ce0*/  @!P0 BRA `(.L_x_32) ;  /* 0x0000006400dc8947 */ /* 0x002fea0003800000 */
.L_x_111:
[----:B------:R-:W2:Y:S01]  /*1cf0*/  LDS.128 R4, [R4+0x120] ;  /* 0x0001200004047984 */ /* 0x000ea20000000c00 */
[----:B---3--:R-:W-:Y:S01]  /*1d00*/  ISETP.GE.AND P0, PT, R72, 0x1, PT ;  /* 0x000000014800780c */ /* 0x008fe20003f06270 */
[----:B-1----:R-:W-:Y:S01]  /*1d10*/  VIADD R2, R2, 0xa0 ;  /* 0x000000a002027836 */ /* 0x002fe20000000000 */
[----:B------:R-:W-:Y:S01]  /*1d20*/  @!PT LDS RZ, [RZ] ;  /* 0x00000000fffff984 */ /* 0x000fe20000000800 */
[----:B------:R-:W-:Y:S01]  /*1d30*/  @!PT LDS RZ, [RZ] ;  /* 0x00000000fffff984 */ /* 0x000fe20000000800 */
[----:B------:R-:W-:Y:S01]  /*1d40*/  @!PT LDS RZ, [RZ] ;  /* 0x00000000fffff984 */ /* 0x000fe20000000800 */
[----:B------:R-:W-:Y:S01]  /*1d50*/  @!PT LDS RZ, [RZ] ;  /* 0x00000000fffff984 */ /* 0x000fe20000000800 */
[----:B------:R1:W-:Y:S06]  /*1d60*/  MEMBAR.ALL.CTA ;  /* 0x0000000000007992 */ /* 0x0003ec0000008000 */
[----:B-1----:R-:W1:Y:S01]  /*1d70*/  FENCE.VIEW.ASYNC.S ;  /* 0x00000000000073c6 */ /* 0x002e620000000000 */
[----:B------:R-:W-:-:S04]  /*1d80*/  PRMT R2, RZ, 0x654, R2 ;  /* 0x00000654ff027816 */ /* 0x000fc80000000002 */
[----:B-1----:R1:W-:Y:S01]  /*1d90*/  SYNCS.ARRIVE.TRANS64.RED.A1T0 RZ, [R2+URZ], RZ ;  /* 0x000000ff02ff79a7 */ /* 0x0023e200081004ff */
[----:B--2---:R-:W-:-:S13]  /*1da0*/  LOP3.LUT P2, RZ, R6, 0x1, RZ, 0xc0, !PT ;  /* 0x0000000106ff7812 */ /* 0x004fda000784c0ff */
[----:B------:R-:W-:Y:S01]  /*1db0*/  @P2 SHF.R.U32.HI R3, RZ, 0x10, R5 ;  /* 0x00000010ff032819 */ /* 0x000fe20000011605 */
[----:B------:R-:W-:Y:S01]  /*1dc0*/  VOTEU.ANY UP0, P2 ;  /* 0x0000000000ff7886 */ /* 0x000fe20001000100 */
[----:B------:R-:W-:Y:S02]  /*1dd0*/  @P2 MOV R11, R4 ;  /* 0x00000004000b2202 */ /* 0x000fe40000000f00 */
[----:B------:R-:W-:Y:S02]  /*1de0*/  @P2 R2UR.BROADCAST UR8, R3 ;  /* 0x00000000030822ca */ /* 0x000fe400008e0000 */
[----:B------:R-:W-:-:S11]  /*1df0*/  @P2 LOP3.LUT R8, R5, 0xffff, RZ, 0xc0, !PT ;  /* 0x0000ffff05082812 */ /* 0x000fd600078ec0ff */
[----:B------:R-:W-:Y:S01]  /*1e00*/  @UP0 UMOV UR36, UR8 ;  /* 0x0000000800240c82 */ /* 0x000fe20008000000 */
[----:B-1----:R-:W-:Y:S05]  /*1e10*/  @!P0 BRA `(.L_x_33) ;  /* 0x0000000000b88947 */ /* 0x002fea0003800000 */
[----:B------:R-:W4:Y:S01]  /*1e20*/  LDC.64 R4, c[0x0][0xb18] ;  /* 0x0002c600ff047b82 */ /* 0x000f220000000a00 */
[----:B------:R-:W-:-:S07]  /*1e30*/  ISETP.NE.AND P3, PT, R72, 0x1, PT ;  /* 0x000000014800780c */ /* 0x000fce0003f65270 */
[----:B------:R-:W1:Y:S08]  /*1e40*/  LDC.64 R6, c[0x0][0xb10] ;  /* 0x0002c400ff067b82 */ /* 0x000e700000000a00 */
[----:B------:R-:W2:Y:S08]  /*1e50*/  LDC R16, c[0x0][0xb20] ;  /* 0x0002c800ff107b82 */ /* 0x000eb00000000800 */
[----:B------:R-:W3:Y:S01]  /*1e60*/  LDC R18, c[0x0][0xb0c] ;  /* 0x0002c300ff127b82 */ /* 0x000ee20000000800 */
[----:B----4-:R-:W-:Y:S01]  /*1e70*/  IMAD.HI.U32 R17, R0, R5, RZ ;  /* 0x0000000500117227 */ /* 0x010fe200078e00ff */
[----:B------:R-:W-:-:S03]  /*1e80*/  ISETP.NE.AND P0, PT, R4, 0x1, PT ;  /* 0x000000010400780c */ /* 0x000fc60003f05270 */
[----:B------:R-:W-:-:S03]  /*1e90*/  IMAD.HI.U32 R5, R8, R5, RZ ;  /* 0x0000000508057227 */ /* 0x000fc600078e00ff */
[----:B------:R-:W4:Y:S01]  /*1ea0*/  LDC.64 R2, c[0x0][0xb28] ;  /* 0x0002ca00ff027b82 */ /* 0x000f220000000a00 */
[----:B-1----:R-:W-:-:S04]  /*1eb0*/  IMAD.HI.U32 R20, R9, R6, RZ ;  /* 0x0000000609147227 */ /* 0x002fc800078e00ff */
[----:B------:R-:W-:Y:S01]  /*1ec0*/  IMAD.HI.U32 R22, R11, R6, RZ ;  /* 0x000000060b167227 */ /* 0x000fe200078e00ff */
[----:B------:R-:W-:Y:S02]  /*1ed0*/  SHF.R.U32.HI R20, RZ, R7, R20 ;  /* 0x00000007ff147219 */ /* 0x000fe40000011614 */
[-C--:B--2---:R-:W-:Y:S02]  /*1ee0*/  SHF.R.U32.HI R17, RZ, R16.reuse, R17 ;  /* 0x00000010ff117219 */ /* 0x084fe40000011611 */
[----:B------:R-:W-:Y:S02]  /*1ef0*/  SHF.R.U32.HI R5, RZ, R16, R5 ;  /* 0x00000010ff057219 */ /* 0x000fe40000011605 */
[----:B------:R-:W-:Y:S02]  /*1f00*/  SEL R17, R0, R17, !P0 ;  /* 0x0000001100117207 */ /* 0x000fe40004000000 */
[----:B------:R-:W-:Y:S02]  /*1f10*/  SHF.R.U32.HI R22, RZ, R7, R22 ;  /* 0x00000007ff167219 */ /* 0x000fe40000011616 */
[----:B---3--:R-:W-:-:S02]  /*1f20*/  ISETP.NE.AND P1, PT, R18, 0x1, PT ;  /* 0x000000011200780c */ /* 0x008fc40003f25270 */
[----:B------:R-:W-:Y:S02]  /*1f30*/  SEL R5, R8, R5, !P0 ;  /* 0x0000000508057207 */ /* 0x000fe40004000000 */
[----:B------:R-:W-:Y:S02]  /*1f40*/  SEL R19, R9, R20, !P1 ;  /* 0x0000001409137207 */ /* 0x000fe40004800000 */
[----:B------:R-:W-:Y:S01]  /*1f50*/  SEL R7, R11, R22, !P1 ;  /* 0x000000160b077207 */ /* 0x000fe20004800000 */
[----:B----4-:R-:W-:-:S04]  /*1f60*/  IMAD.HI.U32 R20, R17, R2, RZ ;  /* 0x0000000211147227 */ /* 0x010fc800078e00ff */
[----:B------:R-:W-:Y:S01]  /*1f70*/  IMAD.HI.U32 R6, R19, R2, RZ ;  /* 0x0000000213067227 */ /* 0x000fe200078e00ff */
[----:B------:R-:W-:-:S04]  /*1f80*/  @P3 SHF.R.U32.HI R17, RZ, R3, R20 ;  /* 0x00000003ff113219 */ /* 0x000fc80000011614 */
[----:B------:R-:W-:Y:S01]  /*1f90*/  @P3 SHF.R.U32.HI R19, RZ, R3, R6 ;  /* 0x00000003ff133219 */ /* 0x000fe20000011606 */
[----:B------:R-:W-:-:S04]  /*1fa0*/  IMAD R17, R72, R17, RZ ;  /* 0x0000001148117224 */ /* 0x000fc800078e02ff */
[----:B------:R-:W-:Y:S01]  /*1fb0*/  IMAD R6, R72, R19, RZ ;  /* 0x0000001348067224 */ /* 0x000fe200078e02ff */
[C---:B------:R-:W-:Y:S02]  /*1fc0*/  ISETP.GE.AND P0, PT, R5.reuse, R17, PT ;  /* 0x000000110500720c */ /* 0x040fe40003f06270 */
[----:B------:R-:W-:Y:S02]  /*1fd0*/  IADD3 R17, PT, PT, -R5, RZ, RZ ;  /* 0x000000ff05117210 */ /* 0x000fe40007ffe1ff */
[----:B------:R-:W-:Y:S01]  /*1fe0*/  ISETP.GE.OR P0, PT, R7, R6, P0 ;  /* 0x000000060700720c */ /* 0x000fe20000706670 */
[----:B------:R-:W-:-:S04]  /*1ff0*/  IMAD.HI.U32 R6, R5, R2, RZ ;  /* 0x0000000205067227 */ /* 0x000fc800078e00ff */
[----:B------:R-:W-:Y:S01]  /*2000*/  IMAD R8, R4, R17, R8 ;  /* 0x0000001104087224 */ /* 0x000fe200078e0208 */
[----:B------:R-:W-:-:S04]  /*2010*/  SHF.R.U32.HI R6, RZ, R3, R6 ;  /* 0x00000003ff067219 */ /* 0x000fc80000011606 */
[----:B------:R-:W-:-:S03]  /*2020*/  SEL R6, R5, R6, !P3 ;  /* 0x0000000605067207 */ /* 0x000fc60005800000 */
[----:B------:R-:W-:-:S04]  /*2030*/  @!P0 IMAD.HI.U32 R16, R7, R2, RZ ;  /* 0x0000000207108227 */ /* 0x000fc800078e00ff */
[----:B------:R-:W-:Y:S01]  /*2040*/  IMAD.MOV R2, RZ, RZ, -R6 ;  /* 0x000000ffff027224 */ /* 0x000fe200078e0a06 */
[----:B------:R-:W-:-:S03]  /*2050*/  @!P0 SHF.R.U32.HI R16, RZ, R3, R16 ;  /* 0x00000003ff108219 */ /* 0x000fc60000011610 */
[----:B------:R-:W-:Y:S01]  /*2060*/  IMAD R2, R72, R2, R5 ;  /* 0x0000000248027224 */ /* 0x000fe200078e0205 */
        /* <DEDUP_REMOVED lines=9> */
.L_x_33:
[----:B------:R-:W1:Y:S02]  /*2100*/  LDCU UR8, c[0x0][0xb30] ;  /* 0x00016600ff0877ac */ /* 0x000e640008000800 */
[----:B-1----:R-:W-:-:S09]  /*2110*/  UISETP.NE.AND UP0, UPT, UR8, 0x1, UPT ;  /* 0x000000010800788c */ /* 0x002fd2000bf05270 */
[----:B------:R-:W-:Y:S05]  /*2120*/  BRA.U UP0, `(.L_x_34) ;  /* 0x0000000100407547 */ /* 0x000fea000b800000 */
[----:B------:R-:W1:Y:S08]  /*2130*/  LDC.64 R4, c[0x0][0xb10] ;  /* 0x0002c400ff047b82 */ /* 0x000e700000000a00 */
[----:B------:R-:W2:Y:S08]  /*2140*/  LDC.64 R2, c[0x0][0xb18] ;  /* 0x0002c600ff027b82 */ /* 0x000eb00000000a00 */
[----:B------:R-:W3:Y:S08]  /*2150*/  LDC R6, c[0x0][0xb20] ;  /* 0x0002c800ff067b82 */ /* 0x000ef00000000800 */
[----:B------:R-:W4:Y:S01]  /*2160*/  LDC R16, c[0x0][0xb0c] ;  /* 0x0002c300ff107b82 */ /* 0x000f220000000800 */
[----:B-1----:R-:W-:-:S05]  /*2170*/  IMAD.HI.U32 R4, R11, R4, RZ ;  /* 0x000000040b047227 */ /* 0x002fca00078e00ff */
[----:B------:R-:W-:Y:S01]  /*2180*/  SHF.R.U32.HI R4, RZ, R5, R4 ;  /* 0x00000005ff047219 */ /* 0x000fe20000011604 */
[----:B--2---:R-:W-:Y:S01]  /*2190*/  IMAD.HI.U32 R3, R8, R3, RZ ;  /* 0x0000000308037227 */ /* 0x004fe200078e00ff */
[----:B------:R-:W-:-:S04]  /*21a0*/  ISETP.NE.AND P0, PT, R2, 0x1, PT ;  /* 0x000000010200780c */ /* 0x000fc80003f05270 */
[----:B---3--:R-:W-:-:S04]  /*21b0*/  SHF.R.U32.HI R3, RZ, R6, R3 ;  /* 0x00000006ff037219 */ /* 0x008fc80000011603 */
[----:B------:R-:W-:Y:S02]  /*21c0*/  SEL R3, R8, R3, !P0 ;  /* 0x0000000308037207 */ /* 0x000fe40004000000 */
[----:B----4-:R-:W-:-:S04]  /*21d0*/  ISETP.NE.AND P1, PT, R16, 0x1, PT ;  /* 0x000000011000780c */ /* 0x010fc80003f25270 */
[----:B------:R-:W-:-:S05]  /*21e0*/  SEL R4, R11, R4, !P1 ;  /* 0x000000040b047207 */ /* 0x000fca0004800000 */
[----:B------:R-:W-:Y:S02]  /*21f0*/  IMAD.IADD R5, R3, 0x1, -R4 ;  /* 0x0000000103057824 */ /* 0x000fe400078e0a04 */
[----:B------:R-:W-:Y:S02]  /*2200*/  IMAD.IADD R3, R4, 0x1, -R3 ;  /* 0x0000000104037824 */ /* 0x000fe400078e0a03 */
[----:B------:R-:W-:Y:S02]  /*2210*/  IMAD R11, R5, R16, R11 ;  /* 0x00000010050b7224 */ /* 0x000fe400078e020b */
[----:B------:R-:W-:-:S07]  /*2220*/  IMAD R8, R3, R2, R8 ;  /* 0x0000000203087224 */ /* 0x000fce00078e0208 */
.L_x_34:
[----:B------:R-:W-:Y:S01]  /*2230*/  VIADD R14, R14, 0x1 ;  /* 0x000000010e0e7836 */ /* 0x000fe20000000000 */
[----:B------:R-:W-:Y:S01]  /*2240*/  PLOP3.LUT P1, PT, PT, PT, PT, 0x80, 0x8 ;  /* 0x000000000008781c */ /* 0x000fe20003f2f070 */
[----:B------:R-:W-:Y:S02]  /*2250*/  IMAD.IADD R21, R11, 0x1, R170 ;  /* 0x000000010b157824 */ /* 0x000fe400078e02aa */
[----:B------:R-:W-:Y:S01]  /*2260*/  IMAD.IADD R20, R8, 0x1, R147 ;  /* 0x0000000108147824 */ /* 0x000fe200078e0293 */
[----:B------:R-:W-:-:S04]  /*2270*/  ISETP.NE.AND P0, PT, R14, 0x2, PT ;  /* 0x000000020e00780c */ /* 0x000fc80003f05270 */
[----:B------:R-:W-:Y:S02]  /*2280*/  SEL R2, RZ, 0x1, P0 ;  /* 0x00000001ff027807 */ /* 0x000fe40000000000 */
[----:B------:R-:W-:Y:S02]  /*2290*/  SEL R14, R14, RZ, P0 ;  /* 0x000000ff0e0e7207 */ /* 0x000fe40000000000 */
[----:B------:R-:W-:Y:S01]  /*22a0*/  LOP3.LUT R13, R13, R2, RZ, 0x3c, !PT ;  /* 0x000000020d0d7212 */ /* 0x000fe200078e3cff */
[----:B------:R-:W-:Y:S06]  /*22b0*/  @P2 BRA `(.L_x_35) ;  /* 0xfffffff000a02947 */ /* 0x000fec000383ffff */
[----:B------:R-:W-:Y:S01]  /*22c0*/  UIADD3 UR4, UPT, UPT, UR4, 0x30, URZ ;  /* 0x0000003004047890 */ /* 0x000fe2000fffe0ff */
[----:B------:R-:W-:-:S03]  /*22d0*/  SHF.L.U32 R3, R15, 0x1f, RZ ;  /* 0x0000001f0f037819 */ /* 0x000fc600000006ff */
[----:B------:R-:W-:-:S09]  /*22e0*/  ULEA UR5, UR6, UR4, 0x3 ;  /* 0x0000000406057291 */ /* 0x000fd2000f8e18ff */
[----:B------:R-:W1:Y:S02]  /*22f0*/  SYNCS.PHASECHK.TRANS64.TRYWAIT P0, [UR5], R3 ;  /* 0x00000003ff0075a7 */ /* 0x000e640008001105 */
[----:B-1----:R-:W-:Y:S05]  /*2300*/  @!P0 BRA `(.L_x_36) ;  /* 0x0000006000688947 */ /* 0x002fea0003800000 */
.L_x_113:
[----:B------:R-:W-:-:S04]  /*2310*/  UIADD3 UR6, UPT, UPT, UR6, 0x1, URZ ;  /* 0x0000000106067890 */ /* 0x000fc8000fffe0ff */
[----:B------:R-:W-:-:S04]  /*2320*/  UISETP.NE.AND UP0, UPT, UR6, 0x6, UPT ;  /* 0x000000060600788c */ /* 0x000fc8000bf05270 */
[----:B------:R-:W-:Y:S02]  /*2330*/  USEL UR7, URZ, 0x1, UP0 ;  /* 0x00000001ff077887 */ /* 0x000fe40008000000 */
[----:B------:R-:W-:-:S04]  /*2340*/  USEL UR6, UR6, URZ, UP0 ;  /* 0x000000ff06067287 */ /* 0x000fc80008000000 */
[----:B------:R-:W-:Y:S01]  /*2350*/  ULEA UR5, UR6, UR4, 0x3 ;  /* 0x0000000406057291 */ /* 0x000fe2000f8e18ff */
[----:B------:R-:W-:-:S04]  /*2360*/  LOP3.LUT R2, R15, UR7, RZ, 0x3c, !PT ;  /* 0x000000070f027c12 */ /* 0x000fc8000f8e3cff */
[----:B-1----:R-:W-:-:S04]  /*2370*/  SHF.L.U32 R3, R2, 0x1f, RZ ;  /* 0x0000001f02037819 */ /* 0x002fc800000006ff */
[----:B------:R-:W1:Y:S02]  /*2380*/  SYNCS.PHASECHK.TRANS64.TRYWAIT P0, [UR5], R3 ;  /* 0x00000003ff0075a7 */ /* 0x000e640008001105 */
[----:B-1----:R-:W-:Y:S05]  /*2390*/  @!P0 BRA `(.L_x_37) ;  /* 0x00000060005c8947 */ /* 0x002fea0003800000 */
.L_x_115:
        /* <DEDUP_REMOVED lines=9> */
.L_x_117:
        /* <DEDUP_REMOVED lines=9> */
.L_x_119:
        /* <DEDUP_REMOVED lines=9> */
.L_x_121:
[----:B------:R-:W-:-:S04]  /*2550*/  UIADD3 UR6, UPT, UPT, UR6, 0x1, URZ ;  /* 0x0000000106067890 */ /* 0x000fc8000fffe0ff */
[----:B------:R-:W-:-:S04]  /*2560*/  UISETP.NE.AND UP0, UPT, UR6, 0x6, UPT ;  /* 0x000000060600788c */ /* 0x000fc8000bf05270 */
[----:B------:R-:W-:Y:S02]  /*2570*/  USEL UR5, URZ, 0x1, UP0 ;  /* 0x00000001ff057887 */ /* 0x000fe40008000000 */
[----:B------:R-:W-:-:S04]  /*2580*/  USEL UR6, UR6, URZ, UP0 ;  /* 0x000000ff06067287 */ /* 0x000fc80008000000 */
[----:B------:R-:W-:Y:S01]  /*2590*/  ULEA UR6, UR6, UR4, 0x3 ;  /* 0x0000000406067291 */ /* 0x000fe2000f8e18ff */
[----:B-1----:R-:W-:-:S04]  /*25a0*/  LOP3.LUT R3, R2, UR5, RZ, 0x3c, !PT ;  /* 0x0000000502037c12 */ /* 0x002fc8000f8e3cff */
[----:B------:R-:W-:Y:S01]  /*25b0*/  SHF.L.U32 R3, R3, 0x1f, RZ ;  /* 0x0000001f03037819 */ /* 0x000fe200000006ff */
[----:B----4-:R-:W-:-:S07]  /*25c0*/  IMAD.U32 R0, RZ, RZ, UR6 ;  /* 0x00000006ff007e24 */ /* 0x010fce000f8e00ff */
.L_x_41:
[----:B-1----:R1:W2:Y:S02]  /*25d0*/  SYNCS.PHASECHK.TRANS64.TRYWAIT P0, [R0+URZ], R3 ;  /* 0x00000003000075a7 */ /* 0x0022a400080011ff */
[----:B--2---:R-:W-:Y:S05]  /*25e0*/  @!P0 NANOSLEEP.SYNCS 0x989680 ;  /* 0x009896800000895d */ /* 0x004fea0003900000 */
[----:B------:R-:W2:Y:S02]  /*25f0*/  @!P0 SYNCS.PHASECHK.TRANS64 P0, [R0+URZ], R3 ;  /* 0x00000003000085a7 */ /* 0x000ea400080010ff */
[----:B--2---:R-:W-:Y:S05]  /*2600*/  @P0 EXIT ;  /* 0x000000000000094d */ /* 0x004fea0003800000 */
[----:B------:R-:W-:Y:S05]  /*2610*/  BRA `(.L_x_41) ;  /* 0xfffffffc00ec7947 */ /* 0x000fea000383ffff */
.L_x_17:
[----:B------:R-:W-:-:S04]  /*2620*/  UISETP.NE.AND UP1, UPT, UR37, URZ, UPT ;  /* 0x000000ff2500728c */ /* 0x000fc8000bf25270 */
[----:B------:R-:W-:-:S09]  /*2630*/  UISETP.NE.OR UP1, UPT, UR8, 0x1, UP1 ;  /* 0x000000010800788c */ /* 0x000fd20008f25670 */
[----:B------:R-:W-:Y:S05]  /*2640*/  BRA.U UP1, `(.L_x_42) ;  /* 0x0000000501487547 */ /* 0x000fea000b800000 */
[----:B------:R-:W-:Y:S01]  /*2650*/  ISETP.NE.AND P2, PT, R2, RZ, PT ;  /* 0x000000ff0200720c */ /* 0x000fe20003f45270 */
[----:B------:R-:W-:Y:S01]  /*2660*/  IMAD.MOV.U32 R12, RZ, RZ, 0x1 ;  /* 0x00000001ff0c7424 */ /* 0x000fe200078e00ff */
[----:B------:R-:W-:Y:S02]  /*2670*/  CS2R R10, SRZ ;  /* 0x00000000000a7805 */ /* 0x000fe4000001ff00 */
[----:B------:R-:W-:Y:S01]  /*2680*/  CS2R R8, SRZ ;  /* 0x0000000000087805 */ /* 0x000fe2000001ff00 */
[----:B------:R-:W-:Y:S01]  /*2690*/  UMOV UR4, 0x400 ;  /* 0x0000040000047882 */ /* 0x000fe20000000000 */
[----:B------:R-:W-:Y:S01]  /*26a0*/  UMOV UR6, URZ ;  /* 0x000000ff00067c82 */ /* 0x000fe20008000000 */
[----:B------:R-:W-:-:S12]  /*26b0*/  ULEA UR37, UR37, UR4, 0x18 ;  /* 0x0000000425257291 */ /* 0x000fd8000f8ec0ff */
.L_x_46:
[----:B------:R-:W-:Y:S02]  /*26c0*/  LEA R0, R8, UR37, 0x3 ;  /* 0x0000002508007c11 */ /* 0x000fe4000f8e18ff */
[----:B------:R-:W-:-:S03]  /*26d0*/  SHF.L.U32 R5, R9, 0x1f, RZ ;  /* 0x0000001f09057819 */ /* 0x000fc600000006ff */
[----:B------:R-:W-:Y:S01]  /*26e0*/  VIADD R4, R0, 0x100 ;  /* 0x0000010000047836 */ /* 0x000fe20000000000 */
[----:B------:R-:W1:Y:S02]  /*26f0*/  SYNCS.PHASECHK.TRANS64.TRYWAIT P0, [R0+URZ+0xf0], R5 ;  /* 0x0000f005000075a7 */ /* 0x000e6400080011ff */
[----:B-1----:R-:W-:Y:S05]  /*2700*/  @!P0 BRA `(.L_x_43) ;  /* 0x0000005c00e08947 */ /* 0x002fea0003800000 */
.L_x_122:
[----:B------:R-:W-:Y:S01]  /*2710*/  ULEA UR5, UR6, UR37, 0x3 ;  /* 0x0000002506057291 */ /* 0x000fe2000f8e18ff */
[----:B------:R-:W-:Y:S02]  /*2720*/  PRMT R4, RZ, 0x654, R4 ;  /* 0x00000654ff047816 */ /* 0x000fe40000000004 */
[----:B-1----:R-:W-:Y:S01]  /*2730*/  SHF.L.U32 R5, R12, 0x1f, RZ ;  /* 0x0000001f0c057819 */ /* 0x002fe200000006ff */
[----:B------:R-:W-:Y:S01]  /*2740*/  UIADD3 UR4, UPT, UPT, UR5, 0x90, URZ ;  /* 0x0000009005047890 */ /* 0x000fe2000fffe0ff */
[----:B------:R1:W-:Y:S05]  /*2750*/  SYNCS.ARRIVE.TRANS64.RED.A1T0 RZ, [R4+URZ], RZ ;  /* 0x000000ff04ff79a7 */ /* 0x0003ea00081004ff */
[----:B------:R-:W-:Y:S01]  /*2760*/  IMAD.U32 R7, RZ, RZ, UR4 ;  /* 0x00000004ff077e24 */ /* 0x000fe2000f8e00ff */
[----:B------:R-:W2:Y:S04]  /*2770*/  SYNCS.PHASECHK.TRANS64.TRYWAIT P0, [UR5+0xa0], R5 ;  /* 0x0000a005ff0075a7 */ /* 0x000ea80008001105 */
[----:B------:R-:W-:Y:S01]  /*2780*/  PRMT R6, R2, 0x654, R7 ;  /* 0x0000065402067816 */ /* 0x000fe20000000007 */
[----:B-1----:R-:W-:Y:S01]  /*2790*/  @!P2 IMAD.MOV.U32 R4, RZ, RZ, 0x10 ;  /* 0x00000010ff04a424 */ /* 0x002fe200078e00ff */
[----:B--2---:R-:W-:Y:S06]  /*27a0*/  @!P0 BRA `(.L_x_44) ;  /* 0x0000005c00cc8947 */ /* 0x004fec0003800000 */
.L_x_124:
[----:B------:R-:W-:Y:S01]  /*27b0*/  ULEA UR4, UR6, UR37, 0x4 ;  /* 0x0000002506047291 */ /* 0x000fe2000f8e20ff */
[----:B------:R-:W-:Y:S01]  /*27c0*/  SEL R3, R6, R3, !P2 ;  /* 0x0000000306037207 */ /* 0x000fe20005000000 */
[----:B------:R-:W-:Y:S01]  /*27d0*/  UIADD3 UR5, UPT, UPT, UR5, 0x90, URZ ;  /* 0x0000009005057890 */ /* 0x000fe2000fffe0ff */
[----:B-1----:R-:W-:Y:S01]  /*27e0*/  LEA R0, R11, UR37, 0x3 ;  /* 0x000000250b007c11 */ /* 0x002fe2000f8e18ff */
[----:B------:R-:W-:Y:S01]  /*27f0*/  UIADD3 UR4, UPT, UPT, UR4, 0x120, URZ ;  /* 0x0000012004047890 */ /* 0x000fe2000fffe0ff */
[----:B------:R-:W-:Y:S01]  /*2800*/  SHF.L.U32 R5, R10, 0x1f, RZ ;  /* 0x0000001f0a057819 */ /* 0x000fe200000006ff */
[----:B------:R1:W-:Y:S01]  /*2810*/  @!P2 SYNCS.ARRIVE.TRANS64.RED RZ, [R3+URZ], R4 ;  /* 0x0000000403ffa9a7 */ /* 0x0003e200080004ff */
[----:B------:R-:W-:Y:S01]  /*2820*/  UIADD3 UR6, UPT, UPT, UR6, 0x1, URZ ;  /* 0x0000000106067890 */ /* 0x000fe2000fffe0ff */
[----:B------:R-:W-:-:S03]  /*2830*/  VIADD R8, R8, 0x1 ;  /* 0x0000000108087836 */ /* 0x000fc60000000000 */
[----:B------:R-:W-:Y:S02]  /*2840*/  UISETP.NE.AND UP0, UPT, UR6, 0x2, UPT ;  /* 0x000000020600788c */ /* 0x000fe4000bf05270 */
[----:B------:R-:W-:Y:S06]  /*2850*/  UGETNEXTWORKID.BROADCAST [UR4], [UR5] ;  /* 0x00000000040073ca */ /* 0x000fec0008000100 */
[----:B------:R-:W-:Y:S01]  /*2860*/  USEL UR4, URZ, 0x1, UP0 ;  /* 0x00000001ff047887 */ /* 0x000fe20008000000 */
[----:B------:R-:W-:Y:S01]  /*2870*/  ISETP.NE.AND P0, PT, R8, 0x2, PT ;  /* 0x000000020800780c */ /* 0x000fe20003f05270 */
[----:B------:R-:W-:Y:S01]  /*2880*/  USEL UR6, UR6, URZ, UP0 ;  /* 0x000000ff06067287 */ /* 0x000fe20008000000 */
[----:B------:R-:W2:Y:S03]  /*2890*/  SYNCS.PHASECHK.TRANS64.TRYWAIT P1, [R0+URZ+0x90], R5 ;  /* 0x00009005000075a7 */ /* 0x000ea600080211ff */
[----:B------:R-:W-:Y:S01]  /*28a0*/  LOP3.LUT R12, R12, UR4, RZ, 0x3c, !PT ;  /* 0x000000040c0c7c12 */ /* 0x000fe2000f8e3cff */
[----:B-12---:R-:W-:Y:S07]  /*28b0*/  @!P1 BRA `(.L_x_45) ;  /* 0x0000005c00a09947 */ /* 0x006fee0003800000 */
.L_x_125:
[C---:B------:R-:W-:Y:S01]  /*28c0*/  LEA R4, R11.reuse, UR37, 0x4 ;  /* 0x000000250b047c11 */ /* 0x040fe2000f8e20ff */
[----:B-1----:R-:W-:Y:S01]  /*28d0*/  VIADD R0, R0, 0xa0 ;  /* 0x000000a000007836 */ /* 0x002fe20000000000 */
[----:B------:R-:W-:Y:S01]  /*28e0*/  SEL R8, R8, RZ, P0 ;  /* 0x000000ff08087207 */ /* 0x000fe20000000000 */
[----:B------:R-:W-:-:S03]  /*28f0*/  VIADD R11, R11, 0x1 ;  /* 0x000000010b0b7836 */ /* 0x000fc60000000000 */
[----:B------:R-:W1:Y:S01]  /*2900*/  LDS.128 R4, [R4+0x120] ;  /* 0x0001200004047984 */ /* 0x000e620000000c00 */
[----:B------:R-:W-:Y:S02]  /*2910*/  PRMT R0, RZ, 0x654, R0 ;  /* 0x00000654ff007816 */ /* 0x000fe40000000000 */
[C---:B------:R-:W-:Y:S01]  /*2920*/  ISETP.NE.AND P1, PT, R11.reuse, 0x2, PT ;  /* 0x000000020b00780c */ /* 0x040fe20003f25270 */
[----:B------:R-:W-:Y:S01]  /*2930*/  @!PT LDS RZ, [RZ] ;  /* 0x00000000fffff984 */ /* 0x000fe20000000800 */
[----:B------:R-:W-:Y:S01]  /*2940*/  @!PT LDS RZ, [RZ] ;  /* 0x00000000fffff984 */ /* 0x000fe20000000800 */
[----:B------:R-:W-:Y:S01]  /*2950*/  @!PT LDS RZ, [RZ] ;  /* 0x00000000fffff984 */ /* 0x000fe20000000800 */
[----:B------:R-:W-:Y:S01]  /*2960*/  @!PT LDS RZ, [RZ] ;  /* 0x00000000fffff984 */ /* 0x000fe20000000800 */
[----:B------:R2:W-:Y:S06]  /*2970*/  MEMBAR.ALL.CTA ;  /* 0x0000000000007992 */ /* 0x0005ec0000008000 */
[----:B--2---:R-:W2:Y:S01]  /*2980*/  FENCE.VIEW.ASYNC.S ;  /* 0x00000000000073c6 */ /* 0x004ea20000000000 */
[----:B------:R-:W-:Y:S01]  /*2990*/  SEL R11, R11, RZ, P1 ;  /* 0x000000ff0b0b7207 */ /* 0x000fe20000800000 */
[----:B--2---:R2:W-:Y:S01]  /*29a0*/  SYNCS.ARRIVE.TRANS64.RED.A1T0 RZ, [R0+URZ], RZ ;  /* 0x000000ff00ff79a7 */ /* 0x0045e200081004ff */
[----:B-1----:R-:W-:-:S02]  /*29b0*/  LOP3.LUT P3, RZ, R6, 0x1, RZ, 0xc0, !PT ;  /* 0x0000000106ff7812 */ /* 0x002fc4000786c0ff */
[----:B------:R-:W-:-:S04]  /*29c0*/  SEL R5, RZ, 0x1, P1 ;  /* 0x00000001ff057807 */ /* 0x000fc80000800000 */
[----:B------:R-:W-:Y:S02]  /*29d0*/  LOP3.LUT R10, R10, R5, RZ, 0x3c, !PT ;  /* 0x000000050a0a7212 */ /* 0x000fe400078e3cff */
[----:B--2---:R-:W-:-:S04]  /*29e0*/  SEL R0, RZ, 0x1, P0 ;  /* 0x00000001ff007807 */ /* 0x004fc80000000000 */
[----:B------:R-:W-:Y:S01]  /*29f0*/  LOP3.LUT R9, R9, R0, RZ, 0x3c, !PT ;  /* 0x0000000009097212 */ /* 0x000fe200078e3cff */
[----:B------:R-:W-:Y:S06]  /*2a00*/  @P3 BRA `(.L_x_46) ;  /* 0xfffffffc002c3947 */ /* 0x000fec000383ffff */
[----:B------:R-:W-:Y:S01]  /*2a10*/  ULEA UR5, UR6, UR37, 0x3 ;  /* 0x0000002506057291 */ /* 0x000fe2000f8e18ff */
[----:B------:R-:W-:-:S08]  /*2a20*/  SHF.L.U32 R3, R12, 0x1f, RZ ;  /* 0x0000001f0c037819 */ /* 0x000fd000000006ff */
[----:B------:R-:W1:Y:S02]  /*2a30*/  SYNCS.PHASECHK.TRANS64 P0, [UR5+0xa0], R3 ;  /* 0x0000a003ff0075a7 */ /* 0x000e640008001005 */
[----:B-1----:R-:W-:Y:S05]  /*2a40*/  @P0 BRA `(.L_x_47) ;  /* 0x0000000000080947 */ /* 0x002fea0003800000 */
[----:B------:R-:W1:Y:S02]  /*2a50*/  SYNCS.PHASECHK.TRANS64.TRYWAIT P0, [UR5+0xa0], R3 ;  /* 0x0000a003ff0075a7 */ /* 0x000e640008001105 */
[----:B-1----:R-:W-:Y:S05]  /*2a60*/  @!P0 BRA `(.L_x_48) ;  /* 0x0000005c00488947 */ /* 0x002fea0003800000 */
.L_x_47:
[----:B------:R-:W-:-:S04]  /*2a70*/  UIADD3 UR4, UPT, UPT, UR6, 0x1, URZ ;  /* 0x0000000106047890 */ /* 0x000fc8000fffe0ff */
[----:B------:R-:W-:-:S04]  /*2a80*/  UISETP.NE.AND UP0, UPT, UR4, 0x2, UPT ;  /* 0x000000020400788c */ /* 0x000fc8000bf05270 */
[----:B------:R-:W-:Y:S02]  /*2a90*/  USEL UR7, URZ, 0x1, UP0 ;  /* 0x00000001ff077887 */ /* 0x000fe40008000000 */
[----:B------:R-:W-:-:S04]  /*2aa0*/  USEL UR4, UR4, URZ, UP0 ;  /* 0x000000ff04047287 */ /* 0x000fc80008000000 */
[----:B------:R-:W-:Y:S01]  /*2ab0*/  ULEA UR4, UR4, UR37, 0x3 ;  /* 0x0000002504047291 */ /* 0x000fe2000f8e18ff */
[----:B-1----:R-:W-:-:S04]  /*2ac0*/  LOP3.LUT R3, R12, UR7, RZ, 0x3c, !PT ;  /* 0x000000070c037c12 */ /* 0x002fc8000f8e3cff */
[----:B------:R-:W-:-:S04]  /*2ad0*/  SHF.L.U32 R0, R3, 0x1f, RZ ;  /* 0x0000001f03007819 */ /* 0x000fc800000006ff */
[----:B------:R-:W1:Y:S02]  /*2ae0*/  SYNCS.PHASECHK.TRANS64 P0, [UR4+0xa0], R0 ;  /* 0x0000a000ff0075a7 */ /* 0x000e640008001004 */
[----:B-1----:R-:W-:Y:S05]  /*2af0*/  @P0 EXIT ;  /* 0x000000000000094d */ /* 0x002fea0003800000 */
[----:B------:R-:W-:Y:S02]  /*2b00*/  SHF.L.U32 R3, R3, 0x1f, RZ ;  /* 0x0000001f03037819 */ /* 0x000fe400000006ff */
[----:B------:R-:W-:-:S07]  /*2b10*/  MOV R0, UR4 ;  /* 0x0000000400007c02 */ /* 0x000fce0008000f00 */
.L_x_49:
[----:B-1----:R1:W2:Y:S02]  /*2b20*/  SYNCS.PHASECHK.TRANS64.TRYWAIT P0, [R0+URZ+0xa0], R3 ;  /* 0x0000a003000075a7 */ /* 0x0022a400080011ff */
[----:B--2---:R-:W-:Y:S05]  /*2b30*/  @!P0 NANOSLEEP.SYNCS 0x989680 ;  /* 0x009896800000895d */ /* 0x004fea0003900000 */
[----:B------:R-:W2:Y:S02]  /*2b40*/  @!P0 SYNCS.PHASECHK.TRANS64 P0, [R0+URZ+0xa0], R3 ;  /* 0x0000a003000085a7 */ /* 0x000ea400080010ff */
[----:B--2---:R-:W-:Y:S05]  /*2b50*/  @P0 EXIT ;  /* 0x000000000000094d */ /* 0x004fea0003800000 */
[----:B------:R-:W-:Y:S05]  /*2b60*/  BRA `(.L_x_49) ;  /* 0xfffffffc00ec7947 */ /* 0x000fea000383ffff */
.L_x_42:
[----:B------:R-:W-:-:S09]  /*2b70*/  UISETP.NE.AND UP1, UPT, UR8, URZ, UPT ;  /* 0x000000ff0800728c */ /* 0x000fd2000bf25270 */
[----:B------:R-:W-:Y:S05]  /*2b80*/  BRA.U UP1, `(.L_x_50) ;  /* 0x0000000d01b47547 */ /* 0x000fea000b800000 */
[----:B------:R-:W-:Y:S01]  /*2b90*/  UMOV UR4, 0x40 ;  /* 0x0000004000047882 */ /* 0x000fe20000000000 */
[----:B------:R-:W-:Y:S01]  /*2ba0*/  NOP ;  /* 0x0000000000007918 */ /* 0x000fe20000000000 */
[----:B------:R-:W-:Y:S01]  /*2bb0*/  ULEA UR4, UR37, UR4, 0x18 ;  /* 0x0000000425047291 */ /* 0x000fe2000f8ec0ff */
[----:B------:R-:W-:Y:S02]  /*2bc0*/  UMOV UR5, 0x400 ;  /* 0x0000040000057882 */ /* 0x000fe40000000000 */
[----:B------:R-:W-:-:S06]  /*2bd0*/  ULEA UR37, UR37, UR5, 0x18 ;  /* 0x0000000525257291 */ /* 0x000fcc000f8ec0ff */
[----:B------:R-:W1:Y:S02]  /*2be0*/  LDS.U8 R0, [UR4+0x1c] ;  /* 0x00001c04ff007984 */ /* 0x000e640008000000 */
[----:B-1----:R-:W-:-:S13]  /*2bf0*/  ISETP.NE.AND P0, PT, R0, RZ, PT ;  /* 0x000000ff0000720c */ /* 0x002fda0003f05270 */
[----:B------:R-:W-:Y:S05]  /*2c00*/  @P0 BRA `(.L_x_51) ;  /* 0x0000000000580947 */ /* 0x000fea0003800000 */
[----:B------:R-:W-:-:S13]  /*2c10*/  ELECT P0, URZ, PT ;  /* 0x0000000000ff782f */ /* 0x000fda0003800000 */
[----:B------:R-:W-:Y:S05]  /*2c20*/  @!P0 BRA `(.L_x_52) ;  /* 0x0000000000608947 */ /* 0x000fea0003800000 */
[----:B------:R-:W-:Y:S01]  /*2c30*/  UMOV UR5, 0x10 ;  /* 0x0000001000057882 */ /* 0x000fe20000000000 */
[----:B------:R-:W-:Y:S01]  /*2c40*/  HFMA2 R0, -RZ, RZ, 0, 5.9604644775390625e-08 ;  /* 0x00000001ff007431 */ /* 0x000fe200000001ff */
[----:B------:R-:W-:-:S03]  /*2c50*/  MOV R2, 0xffff ;  /* 0x0000ffff00027802 */ /* 0x000fc60000000f00 */
[----:B------:R-:W-:Y:S04]  /*2c60*/  DEPBAR.LE SB1, 0x36 ;  /* 0x00009d800000791a */ /* 0x000fe80000000000 */
[----:B------:R-:W1:Y:S02]  /*2c70*/  UTCATOMSWS.FIND_AND_SET.ALIGN UP0, UR5, UR5 ;  /* 0x00000005000575e3 */ /* 0x000e640008000800 */
[----:B-1----:R-:W-:Y:S01]  /*2c80*/  MOV R3, UR5 ;  /* 0x0000000500037c02 */ /* 0x002fe20008000f00 */
[----:B------:R-:W-:Y:S06]  /*2c90*/  BRA.U UP0, `(.L_x_53) ;  /* 0x0000000100187547 */ /* 0x000fec000b800000 */
.L_x_54:
[----:B------:R-:W-:Y:S05]  /*2ca0*/  NANOSLEEP 0x64 ;  /* 0x000000640000795d */ /* 0x000fea0003800000 */
[----:B------:R-:W-:-:S05]  /*2cb0*/  UMOV UR5, 0x10 ;  /* 0x0000001000057882 */ /* 0x000fca0000000000 */
[----:B------:R-:W-:Y:S04]  /*2cc0*/  DEPBAR.LE SB1, 0x36 ;  /* 0x00009d800000791a */ /* 0x000fe80000000000 */
[----:B------:R-:W1:Y:S02]  /*2cd0*/  UTCATOMSWS.FIND_AND_SET.ALIGN UP0, UR5, UR5 ;  /* 0x00000005000575e3 */ /* 0x000e640008000800 */
[----:B-1----:R-:W-:Y:S01]  /*2ce0*/  MOV R3, UR5 ;  /* 0x0000000500037c02 */ /* 0x002fe20008000f00 */
[----:B------:R-:W-:Y:S05]  /*2cf0*/  BRA.U !UP0, `(.L_x_54) ;  /* 0xfffffffd08e87547 */ /* 0x000fea000b83ffff */
.L_x_53:
[-C--:B------:R-:W-:Y:S02]  /*2d00*/  SHF.L.U32 R2, R2, R3.reuse, RZ ;  /* 0x0000000302027219 */ /* 0x080fe400000006ff */
[----:B------:R-:W-:Y:S01]  /*2d10*/  SHF.L.U32 R0, R0, R3, RZ ;  /* 0x0000000300007219 */ /* 0x000fe200000006ff */
[----:B------:R-:W-:Y:S02]  /*2d20*/  IMAD.SHL.U32 R3, R3, 0x20, RZ ;  /* 0x0000002003037824 */ /* 0x000fe400078e00ff */
[----:B------:R1:W-:Y:S04]  /*2d30*/  ATOMS.OR RZ, [UR4+0x14], R2 ;  /* 0x00001402ffff798c */ /* 0x0003e8000b000004 */
[----:B------:R1:W-:Y:S04]  /*2d40*/  ATOMS.OR RZ, [UR4+0x18], R0 ;  /* 0x00001800ffff798c */ /* 0x0003e8000b000004 */
[----:B------:R1:W-:Y:S01]  /*2d50*/  STS [UR37+0x140], R3 ;  /* 0x00014003ff007988 */ /* 0x0003e20008000825 */
[----:B------:R-:W-:Y:S05]  /*2d60*/  BRA `(.L_x_52) ;  /* 0x0000000000107947 */ /* 0x000fea0003800000 */
.L_x_51:
[----:B------:R-:W-:Y:S02]  /*2d70*/  MOV R0, 0xffffffff ;  /* 0xffffffff00007802 */ /* 0x000fe40000000f00 */
[----:B------:R-:W-:-:S03]  /*2d80*/  MOV R2, 0x2db0 ;  /* 0x00002db000027802 */ /* 0x000fc60000000f00 */
[----:B------:R1:W-:Y:S04]  /*2d90*/  STS [UR37+0x140], R0 ;  /* 0x00014000ff007988 */ /* 0x0003e80008000825 */
[----:B-1-3-5:R-:W-:Y:S05]  /*2da0*/  CALL.REL.NOINC `($__internal_1_$__cuda_sm10x_tcgen05_guardrail_trap_phase_invalid_during_alloc) ;  /* 0x0000006000047944 */ /* 0x02afea0003c00000 */
.L_x_52:
[----:B------:R-:W-:Y:S05]  /*2db0*/  WARPSYNC.ALL ;  /* 0x0000000000007948 */ /* 0x000fea0003800000 */
[----:B------:R-:W2:Y:S01]  /*2dc0*/  S2UR UR5, SR_CgaCtaId ;  /* 0x00000000000579c3 */ /* 0x000ea20000008800 */
[----:B------:R-:W-:Y:S01]  /*2dd0*/  UMOV UR4, 0x400 ;  /* 0x0000040000047882 */ /* 0x000fe20000000000 */
[----:B------:R-:W-:-:S06]  /*2de0*/  NOP ;  /* 0x0000000000007918 */ /* 0x000fcc0000000000 */
[----:B------:R-:W-:Y:S06]  /*2df0*/  BAR.ARV 0x6, 0xa0 ;  /* 0x0182800000007b1d */ /* 0x000fec0000002000 */
[----:B------:R-:W4:Y:S01]  /*2e00*/  LDCU UR7, c[0x0][0x38c] ;  /* 0x00007180ff0777ac */ /* 0x000f220008000800 */
[----:B------:R-:W-:Y:S01]  /*2e10*/  IMAD.MOV.U32 R11, RZ, RZ, 0x1 ;  /* 0x00000001ff0b7424 */ /* 0x000fe200078e00ff */
[----:B------:R-:W-:Y:S01]  /*2e20*/  CS2R R8, SRZ ;  /* 0x0000000000087805 */ /* 0x000fe2000001ff00 */
[----:B------:R-:W-:Y:S01]  /*2e30*/  IMAD.MOV.U32 R10, RZ, RZ, RZ ;  /* 0x000000ffff0a7224 */ /* 0x000fe200078e00ff */
[----:B------:R-:W3:Y:S01]  /*2e40*/  LDCU UR6, c[0x0][0x38c] ;  /* 0x00007180ff0677ac */ /* 0x000ee20008000800 */
[----:B------:R-:W-:Y:S01]  /*2e50*/  UMOV UR15, URZ ;  /* 0x000000ff000f7c82 */ /* 0x000fe20008000000 */
[----:B------:R-:W-:Y:S01]  /*2e60*/  UMOV UR14, URZ ;  /* 0x000000ff000e7c82 */ /* 0x000fe20008000000 */
[----:B--2---:R-:W-:Y:S01]  /*2e70*/  ULEA UR5, UR5, UR4, 0x18 ;  /* 0x0000000405057291 */ /* 0x004fe2000f8ec0ff */
[----:B------:R-:W-:Y:S01]  /*2e80*/  UMOV UR24, 0x0 ;  /* 0x0000000000187882 */ /* 0x000fe20000000000 */
[----:B------:R-:W-:-:S02]  /*2e90*/  UMOV UR25, 0x8200010 ;  /* 0x0820001000197882 */ /* 0x000fc40000000000 */
[----:B------:R-:W-:Y:S02]  /*2ea0*/  UIADD3 UR10, UPT, UPT, UR5, 0x8400, URZ ;  /* 0x00008400050a7890 */ /* 0x000fe4000fffe0ff */
[----:B------:R-:W-:Y:S02]  /*2eb0*/  UIADD3 UR11, UPT, UPT, UR5, 0x20400, URZ ;  /* 0x00020400050b7890 */ /* 0x000fe4000fffe0ff */
[----:B----4-:R-:W-:Y:S01]  /*2ec0*/  UIADD3 UR7, UPT, UPT, UR7, 0x7f, URZ ;  /* 0x0000007f07077890 */ /* 0x010fe2000fffe0ff */
[----:B-1----:R-:W1:Y:S01]  /*2ed0*/  LDS R0, [UR5+0x140] ;  /* 0x00014005ff007984 */ /* 0x002e620008000800 */
[----:B------:R-:W-:Y:S02]  /*2ee0*/  USHF.R.U32.HI UR10, URZ, 0x4, UR10 ;  /* 0x00000004ff0a7899 */ /* 0x000fe4000801160a */
[----:B------:R-:W-:Y:S02]  /*2ef0*/  USHF.R.S32.HI UR4, URZ, 0x1f, UR7 ;  /* 0x0000001fff047899 */ /* 0x000fe40008011407 */
[----:B------:R-:W-:-:S02]  /*2f00*/  USHF.R.U32.HI UR11, URZ, 0x4, UR11 ;  /* 0x00000004ff0b7899 */ /* 0x000fc4000801160b */
[----:B------:R-:W-:Y:S02]  /*2f10*/  ULEA.HI UR4, UR4, UR7, URZ, 0x7 ;  /* 0x0000000704047291 */ /* 0x000fe4000f8f38ff */
[----:B------:R-:W-:Y:S02]  /*2f20*/  ULOP3.LUT UR10, UR10, 0x3fff, URZ, 0xc0, !UPT ;  /* 0x00003fff0a0a7892 */ /* 0x000fe4000f8ec0ff */
[----:B------:R-:W-:Y:S02]  /*2f30*/  USHF.R.S32.HI UR4, URZ, 0x7, UR4 ;  /* 0x00000007ff047899 */ /* 0x000fe40008011404 */
[----:B------:R-:W-:Y:S02]  /*2f40*/  ULOP3.LUT UR11, UR11, 0x3fff, URZ, 0xc0, !UPT ;  /* 0x00003fff0b0b7892 */ /* 0x000fe4000f8ec0ff */
[----:B------:R-:W-:Y:S01]  /*2f50*/  UISETP.LT.AND UP0, UPT, UR4, 0x1, UPT ;  /* 0x000000010400788c */ /* 0x000fe2000bf01270 */
[----:B------:R-:W-:Y:S01]  /*2f60*/  UMOV UR22, 0x0 ;  /* 0x0000000000167882 */ /* 0x000fe20000000000 */
[----:B------:R-:W-:-:S02]  /*2f70*/  UMOV UR23, 0x8200010 ;  /* 0x0820001000177882 */ /* 0x000fc40000000000 */
[----:B------:R-:W-:Y:S02]  /*2f80*/  USEL UR9, UR4, 0x1, !UP0 ;  /* 0x0000000104097887 */ /* 0x000fe4000c000000 */
[----:B------:R-:W-:Y:S02]  /*2f90*/  ULOP3.LUT UR10, UR10, 0x10000, URZ, 0xfc, !UPT ;  /* 0x000100000a0a7892 */ /* 0x000fe4000f8efcff */
[----:B------:R-:W-:Y:S02]  /*2fa0*/  ULOP3.LUT UR11, UR11, 0x10000, URZ, 0xfc, !UPT ;  /* 0x000100000b0b7892 */ /* 0x000fe4000f8efcff */
[----:B------:R-:W-:Y:S02]  /*2fb0*/  UIADD3 UR9, UPT, UPT, -UR9, URZ, URZ ;  /* 0x000000ff09097290 */ /* 0x000fe4000fffe1ff */
[----:B---3--:R-:W-:Y:S01]  /*2fc0*/  UISETP.GE.AND UP3, UPT, UR6, 0x1, UPT ;  /* 0x000000010600788c */ /* 0x008fe2000bf66270 */
[----:B------:R-:W-:Y:S01]  /*2fd0*/  UMOV UR20, 0x0 ;  /* 0x0000000000147882 */ /* 0x000fe20000000000 */
[----:B------:R-:W-:Y:S01]  /*2fe0*/  UMOV UR21, 0x8200010 ;  /* 0x0820001000157882 */ /* 0x000fe20000000000 */
[----:B------:R-:W-:Y:S01]  /*2ff0*/  UMOV UR18, 0x0 ;  /* 0x0000000000127882 */ /* 0x000fe20000000000 */
[----:B------:R-:W-:Y:S01]  /*3000*/  UMOV UR19, 0x8200010 ;  /* 0x0820001000137882 */ /* 0x000fe20000000000 */
[----:B-1----:R-:W-:-:S15]  /*3010*/  R2UR UR16, R0 ;  /* 0x00000000001072ca */ /* 0x002fde00000e0000 */
.L_x_61:
[----:B------:R-:W-:Y:S02]  /*3020*/  LEA R0, R10, UR5, 0x3 ;  /* 0x000000050a007c11 */ /* 0x000fe4000f8e18ff */
[----:B------:R-:W-:Y:S02]  /*3030*/  SHF.L.U32 R5, R9, 0x1f, RZ ;  /* 0x0000001f09057819 */ /* 0x000fe400000006ff */
[----:B------:R-:W-:Y:S01]  /*3040*/  PLOP3.LUT P0, PT, PT, PT, UP3, 0x80, 0x8 ;  /* 0x000000000008781c */ /* 0x000fe20003f0f038 */
[----:B------:R-:W-:Y:S01]  /*3050*/  VIADD R3, R0, 0xa0 ;  /* 0x000000a000037836 */ /* 0x000fe20000000000 */
[----:B-1----:R-:W1:Y:S02]  /*3060*/  SYNCS.PHASECHK.TRANS64.TRYWAIT P1, [R0+URZ+0x90], R5 ;  /* 0x00009005000075a7 */ /* 0x002e6400080211ff */
[----:B-1-3--:R-:W-:Y:S09]  /*3070*/  @!P1 BRA `(.L_x_55) ;  /* 0x0000005400dc9947 */ /* 0x00aff20003800000 */
.L_x_127:
[----:B------:R-:W-:Y:S01]  /*3080*/  LEA R4, R10, UR5, 0x4 ;  /* 0x000000050a047c11 */ /* 0x000fe2000f8e20ff */
[----:B------:R-:W-:Y:S01]  /*3090*/  @UP3 ULEA UR6, UR14, UR5, 0x3 ;  /* 0x000000050e063291 */ /* 0x000fe2000f8e18ff */
[----:B------:R-:W-:Y:S01]  /*30a0*/  PLOP3.LUT P2, PT, PT, PT, PT, 0x80, 0x8 ;  /* 0x000000000008781c */ /* 0x000fe20003f4f070 */
[----:B------:R-:W-:Y:S01]  /*30b0*/  ULEA UR7, UR15, UR5, 0x3 ;  /* 0x000000050f077291 */ /* 0x000fe2000f8e18ff */
[----:B------:R-:W-:Y:S01]  /*30c0*/  PRMT R3, RZ, 0x654, R3 ;  /* 0x00000654ff037816 */ /* 0x000fe20000000003 */
[----:B------:R-:W-:Y:S01]  /*30d0*/  ULEA UR8, UR15, UR16, 0x7 ;  /* 0x000000100f087291 */ /* 0x000fe2000f8e38ff */
[----:B-1----:R-:W1:Y:S01]  /*30e0*/  LDS.128 R4, [R4+0x120] ;  /* 0x0001200004047984 */ /* 0x002e620000000c00 */
[----:B------:R-:W-:Y:S02]  /*30f0*/  @P0 SHF.L.U32 R2, R8, 0x1f, RZ ;  /* 0x0000001f08020819 */ /* 0x000fe400000006ff */
[----:B------:R-:W-:Y:S01]  /*3100*/  SHF.L.U32 R0, R11, 0x1f, RZ ;  /* 0x0000001f0b007819 */ /* 0x000fe200000006ff */
[----:B------:R-:W-:Y:S01]  /*3110*/  @!PT LDS RZ, [RZ] ;  /* 0x00000000fffff984 */ /* 0x000fe20000000800 */
[----:B------:R-:W-:Y:S01]  /*3120*/  @!PT LDS RZ, [RZ] ;  /* 0x00000000fffff984 */ /* 0x000fe20000000800 */
[----:B------:R-:W-:Y:S01]  /*3130*/  @!PT LDS RZ, [RZ] ;  /* 0x00000000fffff984 */ /* 0x000fe20000000800 */
[----:B------:R-:W-:Y:S01]  /*3140*/  @!PT LDS RZ, [RZ] ;  /* 0x00000000fffff984 */ /* 0x000fe20000000800 */
[----:B------:R2:W-:Y:S06]  /*3150*/  MEMBAR.ALL.CTA ;  /* 0x0000000000007992 */ /* 0x0005ec0000008000 */
[----:B--2---:R-:W2:Y:S02]  /*3160*/  FENCE.VIEW.ASYNC.S ;  /* 0x00000000000073c6 */ /* 0x004ea40000000000 */
[----:B--2---:R2:W-:Y:S01]  /*3170*/  SYNCS.ARRIVE.TRANS64.RED.A1T0 RZ, [R3+URZ], RZ ;  /* 0x000000ff03ff79a7 */ /* 0x0045e200081004ff */
[----:B------:R2:W3:Y:S01]  /*3180*/  @P0 SYNCS.PHASECHK.TRANS64.TRYWAIT P2, [UR6], R2 ;  /* 0x00000002ff0005a7 */ /* 0x0004e20008041106 */
[----:B-1----:R-:W-:Y:S01]  /*3190*/  LOP3.LUT P1, RZ, R6, 0x1, RZ, 0xc0, !PT ;  /* 0x0000000106ff7812 */ /* 0x002fe2000782c0ff */
[----:B------:R-:W1:Y:S02]  /*31a0*/  SYNCS.PHASECHK.TRANS64.TRYWAIT P0, [UR7+0xd0], R0 ;  /* 0x0000d000ff0075a7 */ /* 0x000e640008001107 */
[----:B-123--:R-:W-:Y:S10]  /*31b0*/  @!P0 BRA `(.L_x_56) ;  /* 0x0000005400a08947 */ /* 0x00eff40003800000 */
.L_x_129:
[----:B------:R-:W-:Y:S01]  /*31c0*/  IADD3 R10, PT, PT, R10, 0x1, RZ ;  /* 0x000000010a0a7810 */ /* 0x000fe20007ffe0ff */
[----:B------:R-:W-:Y:S06]  /*31d0*/  BRA.U !UP3, `(.L_x_57) ;  /* 0x000000010bc07547 */ /* 0x000fec000b800000 */
[----:B------:R-:W-:Y:S01]  /*31e0*/  UPLOP3.LUT UP4, UPT, UPT, UPT, UPT, 0x40, 0x4 ;  /* 0x000000000004789c */ /* 0x000fe20003f8e870 */
[----:B------:R-:W-:Y:S01]  /*31f0*/  UMOV UR13, UR9 ;  /* 0x00000009000d7c82 */ /* 0x000fe20008000000 */
[----:B------:R-:W-:Y:S01]  /*3200*/  UMOV UR12, UR4 ;  /* 0x00000004000c7c82 */ /* 0x000fe20008000000 */
[----:B------:R-:W-:-:S08]  /*3210*/  UMOV UR17, UR14 ;  /* 0x0000000e00117c82 */ /* 0x000fd00008000000 */
.L_x_60:
[----:B------:R-:W-:Y:S02]  /*3220*/  UIADD3 UR13, UPT, UPT, UR13, 0x1, URZ ;  /* 0x000000010d0d7890 */ /* 0x000fe4000fffe0ff */
[----:B--2---:R-:W-:Y:S02]  /*3230*/  ULEA UR6, UR17, UR5, 0x3 ;  /* 0x0000000511067291 */ /* 0x004fe4000f8e18ff */
[----:B------:R-:W-:Y:S01]  /*3240*/  UISETP.NE.AND UP0, UPT, UR13, URZ, UPT ;  /* 0x000000ff0d00728c */ /* 0x000fe2000bf05270 */
[----:B---3--:R-:W-:Y:S10]  /*3250*/  @P2 BRA `(.L_x_58) ;  /* 0x00000000000c2947 */ /* 0x008ff40003800000 */
[----:B-1----:R-:W-:Y:S04]  /*3260*/  SHF.L.U32 R3, R8, 0x1f, RZ ;  /* 0x0000001f08037819 */ /* 0x002fe800000006ff */
[----:B------:R-:W1:Y:S02]  /*3270*/  SYNCS.PHASECHK.TRANS64.TRYWAIT P0, [UR6], R3 ;  /* 0x00000003ff0075a7 */ /* 0x000e640008001106 */
[----:B-1----:R-:W-:Y:S05]  /*3280*/  @!P0 BRA `(.L_x_59) ;  /* 0x0000005400848947 */ /* 0x002fea0003800000 */
.L_x_58:
[----:B------:R-:W-:Y:S01]  /*3290*/  UISETP.NE.AND UP1, UPT, UR12, 0x1, UPT ;  /* 0x000000010c00788c */ /* 0x000fe2000bf25270 */
[----:B------:R-:W-:Y:S01]  /*32a0*/  PLOP3.LUT P2, PT, PT, PT, PT, 0x80, 0x8 ;  /* 0x000000000008781c */ /* 0x000fe20003f4f070 */
[----:B------:R-:W-:Y:S02]  /*32b0*/  UIADD3 UR14, UPT, UPT, UR17, 0x1, URZ ;  /* 0x00000001110e7890 */ /* 0x000fe4000fffe0ff */
[----:B------:R-:W-:Y:S02]  /*32c0*/  ULEA UR28, UR17, UR11, 0xa ;  /* 0x0000000b111c7291 */ /* 0x000fe4000f8e50ff */
[----:B------:R-:W-:Y:S01]  /*32d0*/  UISETP.NE.AND UP2, UPT, UR14, 0x6, UPT ;  /* 0x000000060e00788c */ /* 0x000fe2000bf45270 */
[----:B------:R-:W-:Y:S01]  /*32e0*/  PLOP3.LUT P0, PT, PT, PT, UP1, 0x80, 0x8 ;  /* 0x000000000008781c */ /* 0x000fe20003f0f018 */
[----:B------:R-:W-:Y:S02]  /*32f0*/  UIADD3 UR40, UPT, UPT, UR28, 0x2, URZ ;  /* 0x000000021c287890 */ /* 0x000fe4000fffe0ff */
[----:B------:R-:W-:Y:S02]  /*3300*/  USEL UR27, URZ, 0x1, UP2 ;  /* 0x00000001ff1b7887 */ /* 0x000fe40009000000 */
[----:B------:R-:W-:Y:S02]  /*3310*/  USEL UR14, UR14, URZ, UP2 ;  /* 0x000000ff0e0e7287 */ /* 0x000fe40009000000 */
[----:B------:R-:W-:Y:S02]  /*3320*/  UIADD3 UR36, UPT, UPT, UR28, 0x4, URZ ;  /* 0x000000041c247890 */ /* 0x000fe4000fffe0ff */
[----:B------:R-:W-:Y:S01]  /*3330*/  @UP1 ULEA UR26, UR14, UR5, 0x3 ;  /* 0x000000050e1a1291 */ /* 0x000fe2000f8e18ff */
[----:B------:R-:W-:Y:S01]  /*3340*/  LOP3.LUT R8, R8, UR27, RZ, 0x3c, !PT ;  /* 0x0000001b08087c12 */ /* 0x000fe2000f8e3cff */
[----:B------:R-:W-:Y:S02]  /*3350*/  UIADD3 UR32, UPT, UPT, UR28, 0x6, URZ ;  /* 0x000000061c207890 */ /* 0x000fe4000fffe0ff */
[----:B------:R-:W-:Y:S01]  /*3360*/  UIADD3 UR6, UPT, UPT, UR6, 0x30, URZ ;  /* 0x0000003006067890 */ /* 0x000fe2000fffe0ff */
[----:B-1----:R-:W-:Y:S01]  /*3370*/  @P0 SHF.L.U32 R0, R8, 0x1f, RZ ;  /* 0x0000001f08000819 */ /* 0x002fe200000006ff */
[----:B------:R-:W-:Y:S01]  /*3380*/  UIADD3 UR12, UPT, UPT, UR12, -0x1, URZ ;  /* 0xffffffff0c0c7890 */ /* 0x000fe2000fffe0ff */
[----:B------:R-:W-:Y:S02]  /*3390*/  UMOV UR29, 0x40004040 ;  /* 0x40004040001d7882 */ /* 0x000fe40000000000 */
[----:B------:R2:W3:Y:S01]  /*33a0*/  @P0 SYNCS.PHASECHK.TRANS64.TRYWAIT P2, [UR26], R0 ;  /* 0x00000000ff0005a7 */ /* 0x0004e2000804111a */
[----:B------:R-:W-:Y:S01]  /*33b0*/  ULEA UR26, UR17, UR10, 0xa ;  /* 0x0000000a111a7291 */ /* 0x000fe2000f8e50ff */
[----:B------:R-:W-:Y:S01]  /*33c0*/  UMOV UR27, 0x40004040 ;  /* 0x40004040001b7882 */ /* 0x000fe20000000000 */
[----:B------:R-:W-:Y:S02]  /*33d0*/  UMOV UR41, 0x40004040 ;  /* 0x4000404000297882 */ /* 0x000fe40000000000 */
[----:B------:R-:W-:Y:S02]  /*33e0*/  UIADD3 UR38, UPT, UPT, UR26, 0x2, URZ ;  /* 0x000000021a267890 */ /* 0x000fe4000fffe0ff */
[----:B------:R-:W-:Y:S02]  /*33f0*/  UIADD3 UR34, UPT, UPT, UR26, 0x4, URZ ;  /* 0x000000041a227890 */ /* 0x000fe4000fffe0ff */
[----:B------:R-:W-:Y:S01]  /*3400*/  UIADD3 UR30, UPT, UPT, UR26, 0x6, URZ ;  /* 0x000000061a1e7890 */ /* 0x000fe2000fffe0ff */
[----:B------:R2:W-:Y:S01]  /*3410*/  UTCQMMA gdesc[UR26], gdesc[UR28], tmem[UR8], tmem[UR24], idesc[UR25], UP4 ;  /* 0x00ff181c1a0075ea */ /* 0x0005e2000a000308 */
[----:B------:R-:W-:Y:S01]  /*3420*/  UPLOP3.LUT UP4, UPT, UPT, UPT, UPT, 0x80, 0x8 ;  /* 0x000000000008789c */ /* 0x000fe20003f8f070 */
[----:B------:R-:W-:Y:S01]  /*3430*/  UMOV UR39, 0x40004040 ;  /* 0x4000404000277882 */ /* 0x000fe20000000000 */
[----:B------:R-:W-:Y:S01]  /*3440*/  UMOV UR37, 0x40004040 ;  /* 0x4000404000257882 */ /* 0x000fe20000000000 */
[----:B------:R2:W-:Y:S01]  /*3450*/  UTCQMMA gdesc[UR38], gdesc[UR40], tmem[UR8], tmem[UR22], idesc[UR23], UPT ;  /* 0x00ff1628260075ea */ /* 0x0005e2000b800308 */
[----:B------:R-:W-:Y:S01]  /*3460*/  UMOV UR35, 0x40004040 ;  /* 0x4000404000237882 */ /* 0x000fe20000000000 */
[----:B------:R-:W-:Y:S01]  /*3470*/  UMOV UR33, 0x40004040 ;  /* 0x4000404000217882 */ /* 0x000fe20000000000 */
[----:B------:R-:W-:Y:S01]  /*3480*/  UMOV UR31, 0x40004040 ;  /* 0x40004040001f7882 */ /* 0x000fe20000000000 */
[----:B------:R2:W-:Y:S01]  /*3490*/  UTCQMMA gdesc[UR34], gdesc[UR36], tmem[UR8], tmem[UR20], idesc[UR21], UPT ;  /* 0x00ff1424220075ea */ /* 0x0005e2000b800308 */
[----:B------:R2:W-:Y:S01]  /*34a0*/  UTCQMMA gdesc[UR30], gdesc[UR32], tmem[UR8], tmem[UR18], idesc[UR19], UPT ;  /* 0x00ff12201e0075ea */ /* 0x0005e2000b800308 */
[----:B------:R2:W-:Y:S01]  /*34b0*/  UTCBAR [UR6], URZ ;  /* 0x000000ff060073e9 */ /* 0x0005e200080000ff */
[----:B------:R-:W-:Y:S01]  /*34c0*/  UMOV UR17, UR14 ;  /* 0x0000000e00117c82 */ /* 0x000fe20008000000 */
[----:B------:R-:W-:Y:S05]  /*34d0*/  BRA.U UP0, `(.L_x_60) ;  /* 0xfffffffd00507547 */ /* 0x000fea000b83ffff */
.L_x_57:
[----:B------:R-:W-:Y:S01]  /*34e0*/  UIADD3 UR15, UPT, UPT, UR15, 0x1, URZ ;  /* 0x000000010f0f7890 */ /* 0x000fe2000fffe0ff */
[C---:B------:R-:W-:Y:S01]  /*34f0*/  ISETP.NE.AND P0, PT, R10.reuse, 0x2, PT ;  /* 0x000000020a00780c */ /* 0x040fe20003f05270 */
[----:B------:R-:W-:Y:S02]  /*3500*/  UIADD3 UR7, UPT, UPT, UR7, 0xb0, URZ ;  /* 0x000000b007077890 */ /* 0x000fe4000fffe0ff */
[----:B------:R-:W-:Y:S01]  /*3510*/  UISETP.NE.AND UP0, UPT, UR15, 0x4, UPT ;  /* 0x000000040f00788c */ /* 0x000fe2000bf05270 */
[----:B-12---:R-:W-:Y:S02]  /*3520*/  SEL R0, RZ, 0x1, P0 ;  /* 0x00000001ff007807 */ /* 0x006fe40000000000 */
[----:B------:R-:W-:Y:S01]  /*3530*/  SEL R10, R10, RZ, P0 ;  /* 0x000000ff0a0a7207 */ /* 0x000fe20000000000 */
[----:B------:R-:W-:Y:S01]  /*3540*/  USEL UR6, URZ, 0x1, UP0 ;  /* 0x00000001ff067887 */ /* 0x000fe20008000000 */
[----:B------:R-:W-:Y:S01]  /*3550*/  LOP3.LUT R9, R9, R0, RZ, 0x3c, !PT ;  /* 0x0000000009097212 */ /* 0x000fe200078e3cff */
[----:B------:R-:W-:Y:S01]  /*3560*/  USEL UR15, UR15, URZ, UP0 ;  /* 0x000000ff0f0f7287 */ /* 0x000fe20008000000 */
[----:B------:R1:W-:Y:S03]  /*3570*/  UTCBAR [UR7], URZ ;  /* 0x000000ff070073e9 */ /* 0x0003e600080000ff */
[----:B------:R-:W-:Y:S01]  /*3580*/  LOP3.LUT R11, R11, UR6, RZ, 0x3c, !PT ;  /* 0x000000060b0b7c12 */ /* 0x000fe2000f8e3cff */
[----:B------:R-:W-:Y:S07]  /*3590*/  @P1 BRA `(.L_x_61) ;  /* 0xfffffff800a01947 */ /* 0x000fee000383ffff */
[----:B------:R-:W2:Y:S01]  /*35a0*/  S2UR UR4, SR_CgaCtaId ;  /* 0x00000000000479c3 */ /* 0x000ea20000008800 */
[----:B------:R-:W-:Y:S01]  /*35b0*/  ELECT P0, URZ, PT ;  /* 0x0000000000ff782f */ /* 0x000fe20003800000 */
[----:B------:R-:W-:Y:S01]  /*35c0*/  IMAD.MOV.U32 R0, RZ, RZ, 0x1 ;  /* 0x00000001ff007424 */ /* 0x000fe200078e00ff */
[----:B------:R-:W-:Y:S01]  /*35d0*/  UIADD3 UR5, UPT, UPT, UR5, 0xd0, URZ ;  /* 0x000000d005057890 */ /* 0x000fe2000fffe0ff */
[----:B------:R-:W-:Y:S01]  /*35e0*/  SHF.L.U32 R3, R11, 0x1f, RZ ;  /* 0x0000001f0b037819 */ /* 0x000fe200000006ff */
[----:B------:R-:W-:-:S03]  /*35f0*/  UMOV UR6, 0x40 ;  /* 0x0000004000067882 */ /* 0x000fc60000000000 */
[----:B------:R-:W-:Y:S01]  /*3600*/  UVIRTCOUNT.DEALLOC.SMPOOL 0x80 ;  /* 0x000000800000784c */ /* 0x000fe20000000000 */
[----:B--2---:R-:W-:Y:S02]  /*3610*/  ULEA UR4, UR4, UR6, 0x18 ;  /* 0x0000000604047291 */ /* 0x004fe4000f8ec0ff */
[----:B------:R-:W-:-:S07]  /*3620*/  ULEA UR6, UR15, UR5, 0x3 ;  /* 0x000000050f067291 */ /* 0x000fce000f8e18ff */
[----:B------:R2:W-:Y:S02]  /*3630*/  @P0 STS.U8 [UR4+0x1c], R0 ;  /* 0x00001c00ff000988 */ /* 0x0005e40008000004 */
[----:B------:R-:W4:Y:S02]  /*3640*/  SYNCS.PHASECHK.TRANS64.TRYWAIT P0, [UR6], R3 ;  /* 0x00000003ff0075a7 */ /* 0x000f240008001106 */
[----:B--2-4-:R-:W-:Y:S05]  /*3650*/  @!P0 BRA `(.L_x_62) ;  /* 0x0000005000a88947 */ /* 0x014fea0003800000 */
.L_x_132:
[----:B-1----:R-:W-:-:S04]  /*3660*/  UIADD3 UR7, UPT, UPT, UR15, 0x1, URZ ;  /* 0x000000010f077890 */ /* 0x002fc8000fffe0ff */
[----:B------:R-:W-:-:S04]  /*3670*/  UISETP.NE.AND UP0, UPT, UR7, 0x4, UPT ;  /* 0x000000040700788c */ /* 0x000fc8000bf05270 */
[----:B------:R-:W-:Y:S02]  /*3680*/  USEL UR8, URZ, 0x1, UP0 ;  /* 0x00000001ff087887 */ /* 0x000fe40008000000 */
[----:B------:R-:W-:-:S04]  /*3690*/  USEL UR7, UR7, URZ, UP0 ;  /* 0x000000ff07077287 */ /* 0x000fc80008000000 */
[----:B------:R-:W-:Y:S01]  /*36a0*/  ULEA UR6, UR7, UR5, 0x3 ;  /* 0x0000000507067291 */ /* 0x000fe2000f8e18ff */
[----:B------:R-:W-:-:S04]  /*36b0*/  LOP3.LUT R2, R11, UR8, RZ, 0x3c, !PT ;  /* 0x000000080b027c12 */ /* 0x000fc8000f8e3cff */
[----:B--2---:R-:W-:-:S04]  /*36c0*/  SHF.L.U32 R3, R2, 0x1f, RZ ;  /* 0x0000001f02037819 */ /* 0x004fc800000006ff */
[----:B------:R-:W1:Y:S02]  /*36d0*/  SYNCS.PHASECHK.TRANS64.TRYWAIT P0, [UR6], R3 ;  /* 0x00000003ff0075a7 */ /* 0x000e640008001106 */
[----:B-1----:R-:W-:Y:S05]  /*36e0*/  @!P0 BRA `(.L_x_63) ;  /* 0x00000050009c8947 */ /* 0x002fea0003800000 */
.L_x_134:
        /* <DEDUP_REMOVED lines=9> */
.L_x_136:
[----:B------:R-:W-:-:S04]  /*3780*/  UIADD3 UR7, UPT, UPT, UR7, 0x1, URZ ;  /* 0x0000000107077890 */ /* 0x000fc8000fffe0ff */
[----:B------:R-:W-:-:S04]  /*3790*/  UISETP.NE.AND UP0, UPT, UR7, 0x4, UPT ;  /* 0x000000040700788c */ /* 0x000fc8000bf05270 */
[----:B------:R-:W-:Y:S02]  /*37a0*/  USEL UR6, URZ, 0x1, UP0 ;  /* 0x00000001ff067887 */ /* 0x000fe40008000000 */
[----:B------:R-:W-:-:S04]  /*37b0*/  USEL UR7, UR7, URZ, UP0 ;  /* 0x000000ff07077287 */ /* 0x000fc80008000000 */
[----:B------:R-:W-:Y:S01]  /*37c0*/  ULEA UR7, UR7, UR5, 0x3 ;  /* 0x0000000507077291 */ /* 0x000fe2000f8e18ff */
[----:B-1----:R-:W-:-:S04]  /*37d0*/  LOP3.LUT R3, R2, UR6, RZ, 0x3c, !PT ;  /* 0x0000000602037c12 */ /* 0x002fc8000f8e3cff */
[----:B------:R-:W-:-:S04]  /*37e0*/  SHF.L.U32 R3, R3, 0x1f, RZ ;  /* 0x0000001f03037819 */ /* 0x000fc800000006ff */
[----:B------:R-:W1:Y:S02]  /*37f0*/  SYNCS.PHASECHK.TRANS64.TRYWAIT P0, [UR7], R3 ;  /* 0x00000003ff0075a7 */ /* 0x000e640008001107 */
[----:B-1----:R-:W-:Y:S05]  /*3800*/  @!P0 BRA `(.L_x_65) ;  /* 0x0000005000848947 */ /* 0x002fea0003800000 */
.L_x_138:
[----:B------:R-:W-:Y:S01]  /*3810*/  NOP ;  /* 0x0000000000007918 */ /* 0x000fe20000000000 */
[----:B-1----:R-:W1:Y:S01]  /*3820*/  LDS R0, [UR4+0x14] ;  /* 0x00001404ff007984 */ /* 0x002e620008000800 */
[----:B------:R-:W-:Y:S01]  /*3830*/  ULOP3.LUT UR6, UR16, 0xffff, URZ, 0xc0, !UPT ;  /* 0x0000ffff10067892 */ /* 0x000fe2000f8ec0ff */
[----:B------:R-:W-:Y:S01]  /*3840*/  UMOV UR8, 0xffff ;  /* 0x0000ffff00087882 */ /* 0x000fe20000000000 */
[----:B------:R-:W-:Y:S02]  /*3850*/  UMOV UR5, 0x1 ;  /* 0x0000000100057882 */ /* 0x000fe40000000000 */
[----:B------:R-:W-:-:S04]  /*3860*/  USHF.R.U32.HI UR6, URZ, 0x5, UR6 ;  /* 0x00000005ff067899 */ /* 0x000fc80008011606 */
[----:B------:R-:W-:Y:S02]  /*3870*/  USHF.L.U32 UR8, UR8, UR6, URZ ;  /* 0x0000000608087299 */ /* 0x000fe400080006ff */
[----:B------:R-:W-:-:S04]  /*3880*/  USHF.L.U32 UR5, UR5, UR6, URZ ;  /* 0x0000000605057299 */ /* 0x000fc800080006ff */
[----:B-1----:R-:W-:-:S04]  /*3890*/  LOP3.LUT R0, R0, UR8, RZ, 0xc0, !PT ;  /* 0x0000000800007c12 */ /* 0x002fc8000f8ec0ff */
[----:B------:R-:W-:-:S13]  /*38a0*/  ISETP.NE.AND P0, PT, R0, UR8, PT ;  /* 0x0000000800007c0c */ /* 0x000fda000bf05270 */
[----:B------:R-:W-:Y:S05]  /*38b0*/  @P0 BRA `(.L_x_66) ;  /* 0x0000000000580947 */ /* 0x000fea0003800000 */
[----:B------:R-:W1:Y:S02]  /*38c0*/  LDS R0, [UR4+0x18] ;  /* 0x00001804ff007984 */ /* 0x000e640008000800 */
[----:B-1----:R-:W-:-:S04]  /*38d0*/  LOP3.LUT R0, R0, UR5, RZ, 0xc0, !PT ;  /* 0x0000000500007c12 */ /* 0x002fc8000f8ec0ff */
[----:B------:R-:W-:-:S13]  /*38e0*/  ISETP.NE.AND P0, PT, R0, UR5, PT ;  /* 0x0000000500007c0c */ /* 0x000fda000bf05270 */
[----:B------:R-:W-:Y:S05]  /*38f0*/  @P0 BRA `(.L_x_67) ;  /* 0x00000000003c0947 */ /* 0x000fea0003800000 */
[----:B------:R-:W1:Y:S01]  /*3900*/  S2R R2, SR_LANEID ;  /* 0x0000000000027919 */ /* 0x000e620000000000 */
[----:B------:R-:W-:Y:S01]  /*3910*/  ULOP3.LUT UR8, URZ, UR8, URZ, 0x33, !UPT ;  /* 0x00000008ff087292 */ /* 0x000fe2000f8e33ff */
[----:B------:R-:W-:Y:S01]  /*3920*/  LOP3.LUT R4, RZ, UR5, RZ, 0x33, !PT ;  /* 0x00000005ff047c12 */ /* 0x000fe2000f8e33ff */
[----:B------:R-:W-:Y:S02]  /*3930*/  VOTEU.ANY UR7, UPT, PT ;  /* 0x0000000000077886 */ /* 0x000fe400038e0100 */
[----:B------:R-:W-:Y:S01]  /*3940*/  UFLO.U32 UR7, UR7 ;  /* 0x00000007000772bd */ /* 0x000fe200080e0000 */
[----:B------:R-:W2:Y:S01]  /*3950*/  REDUX UR5, R4 ;  /* 0x00000000040573c4 */ /* 0x000ea20000000000 */
[----:B------:R-:W-:-:S06]  /*3960*/  IMAD.U32 R0, RZ, RZ, UR8 ;  /* 0x00000008ff007e24 */ /* 0x000fcc000f8e00ff */
[----:B------:R4:W-:Y:S01]  /*3970*/  UTCATOMSWS.AND URZ, UR8 ;  /* 0x0000000800ff79e3 */ /* 0x0009e20008000000 */
[----:B------:R-:W3:Y:S01]  /*3980*/  REDUX UR6, R0 ;  /* 0x00000000000673c4 */ /* 0x000ee20000000000 */
[----:B-1----:R-:W-:Y:S01]  /*3990*/  ISETP.EQ.U32.AND P0, PT, R2, UR7, PT ;  /* 0x0000000702007c0c */ /* 0x002fe2000bf02070 */
[----:B--2---:R-:W-:Y:S01]  /*39a0*/  IMAD.U32 R2, RZ, RZ, UR5 ;  /* 0x00000005ff027e24 */ /* 0x004fe2000f8e00ff */
[----:B---3--:R-:W-:-:S11]  /*39b0*/  MOV R3, UR6 ;  /* 0x0000000600037c02 */ /* 0x008fd60008000f00 */
[----:B------:R4:W-:Y:S04]  /*39c0*/  @P0 ATOMS.AND RZ, [UR4+0x14], R3 ;  /* 0x00001403ffff098c */ /* 0x0009e8000a800004 */
[----:B------:R4:W-:Y:S01]  /*39d0*/  @P0 ATOMS.AND RZ, [UR4+0x18], R2 ;  /* 0x00001802ffff098c */ /* 0x0009e2000a800004 */
[----:B------:R-:W-:Y:S05]  /*39e0*/  BRA `(.L_x_68) ;  /* 0x0000000000147947 */ /* 0x000fea0003800000 */
.L_x_67:
[----:B------:R-:W-:Y:S02]  /*39f0*/  MOV R2, 0x3a10 ;  /* 0x00003a1000027802 */ /* 0x000fe40000000f00 */
[----:B---3-5:R-:W-:Y:S05]  /*3a00*/  CALL.REL.NOINC `($__internal_0_$__cuda_sm10x_tcgen05_guardrail_trap_col_being_dealloced_not_returned_by_alloc) ;  /* 0x0000005000e07944 */ /* 0x028fea0003c00000 */
[----:B------:R-:W-:Y:S05]  /*3a10*/  BRA `(.L_x_68) ;  /* 0x0000000000087947 */ /* 0x000fea0003800000 */
.L_x_66:
[----:B------:R-:W-:Y:S02]  /*3a20*/  MOV R2, 0x3a40 ;  /* 0x00003a4000027802 */ /* 0x000fe40000000f00 */
[----:B---3-5:R-:W-:Y:S05]  /*3a30*/  CALL.REL.NOINC `($__internal_2_$__cuda_sm10x_tcgen05_guardrail_trap_unallocated_columns_being_dealloced) ;  /* 0x0000005000ec7944 */ /* 0x028fea0003c00000 */
.L_x_68:
[----:B------:R-:W-:Y:S01]  /*3a40*/  NOP ;  /* 0x0000000000007918 */ /* 0x000fe20000000000 */
[----:B----4-:R-:W-:Y:S05]  /*3a50*/  EXIT ;  /* 0x000000000000794d */ /* 0x010fea0003800000 */
.L_x_50:
[----:B------:R-:W-:-:S09]  /*3a60*/  UISETP.NE.OR UP2, UPT, UR8, 0x3, !UP2 ;  /* 0x000000030800788c */ /* 0x000fd2000d745670 */
[----:B------:R-:W-:Y:S05]  /*3a70*/  BRA.U UP2, `(.L_x_69) ;  /* 0x0000000d02407547 */ /* 0x000fea000b800000 */
[----:B------:R-:W1:Y:S01]  /*3a80*/  LDC R0, c[0x0][0xb30] ;  /* 0x0002cc00ff007b82 */ /* 0x000e620000000800 */
[----:B------:R-:W2:Y:S01]  /*3a90*/  LDCU.64 UR8, c[0x0][0x888] ;  /* 0x00011100ff0877ac */ /* 0x000ea20008000a00 */
[----:B------:R-:W-:Y:S02]  /*3aa0*/  HFMA2 R29, -RZ, RZ, 0, 0 ;  /* 0x00000000ff1d7431 */ /* 0x000fe400000001ff */
[----:B------:R-:W-:Y:S01]  /*3ab0*/  IMAD.MOV.U32 R31, RZ, RZ, 0x1 ;  /* 0x00000001ff1f7424 */ /* 0x000fe200078e00ff */
[----:B------:R-:W-:Y:S01]  /*3ac0*/  MOV R23, 0x2000 ;  /* 0x0000200000177802 */ /* 0x000fe20000000f00 */
[----:B------:R-:W4:Y:S01]  /*3ad0*/  LDCU.64 UR4, c[0x0][0x890] ;  /* 0x00011200ff0477ac */ /* 0x000f220008000a00 */
[----:B------:R-:W-:Y:S01]  /*3ae0*/  IMAD.MOV.U32 R30, RZ, RZ, RZ ;  /* 0x000000ffff1e7224 */ /* 0x000fe200078e00ff */
[----:B------:R-:W3:Y:S01]  /*3af0*/  LDC R19, c[0x0][0x370] ;  /* 0x0000dc00ff137b82 */ /* 0x000ee20000000800 */
[----:B------:R-:W-:Y:S01]  /*3b00*/  UMOV UR7, 0x400 ;  /* 0x0000040000077882 */ /* 0x000fe20000000000 */
[----:B------:R-:W-:-:S02]  /*3b10*/  UPLOP3.LUT UP1, UPT, UPT, UPT, UPT, 0x40, 0x4 ;  /* 0x000000000004789c */ /* 0x000fc40003f2e870 */
[----:B------:R-:W-:-:S04]  /*3b20*/  ULEA UR7, UR37, UR7, 0x18 ;  /* 0x0000000725077291 */ /* 0x000fc8000f8ec0ff */
[----:B------:R-:W3:Y:S01]  /*3b30*/  LDC R2, c[0x0][0xb0c] ;  /* 0x0002c300ff027b82 */ /* 0x000ee20000000800 */
[----:B------:R-:W-:Y:S02]  /*3b40*/  UIADD3 UR13, UPT, UPT, UR7, 0x68, URZ ;  /* 0x00000068070d7890 */ /* 0x000fe4000fffe0ff */
[----:B--2---:R-:W-:Y:S02]  /*3b50*/  UISETP.NE.U32.AND UP2, UPT, UR8, URZ, UPT ;  /* 0x000000ff0800728c */ /* 0x004fe4000bf45070 */
[----:B------:R-:W-:Y:S02]  /*3b60*/  UIADD3 UR17, UPT, UPT, UR7, 0x60, URZ ;  /* 0x0000006007117890 */ /* 0x000fe4000fffe0ff */
[----:B----4-:R-:W-:Y:S01]  /*3b70*/  UISETP.NE.U32.AND UP3, UPT, UR4, URZ, UPT ;  /* 0x000000ff0400728c */ /* 0x010fe2000bf65070 */
[----:B------:R-:W2:Y:S01]  /*3b80*/  LDC R18, c[0x0][0xb20] ;  /* 0x0002c800ff127b82 */ /* 0x000ea20000000800 */
[----:B-1----:R-:W-:Y:S01]  /*3b90*/  ISETP.NE.AND P1, PT, R0, 0x1, PT ;  /* 0x000000010000780c */ /* 0x002fe20003f25270 */
[----:B------:R-:W-:-:S02]  /*3ba0*/  UISETP.NE.AND.EX UP2, UPT, UR9, URZ, UPT, UP2 ;  /* 0x000000ff0900728c */ /* 0x000fc4000bf45320 */
[----:B------:R-:W-:Y:S02]  /*3bb0*/  UPRMT UR13, UR37, 0x654, UR13 ;  /* 0x00000654250d7896 */ /* 0x000fe4000800000d */
[----:B------:R-:W-:Y:S02]  /*3bc0*/  UISETP.NE.AND.EX UP3, UPT, UR5, URZ, UPT, UP3 ;  /* 0x000000ff0500728c */ /* 0x000fe4000bf65330 */
[----:B------:R-:W1:Y:S08]  /*3bd0*/  LDC.64 R32, c[0x0][0x348] ;  /* 0x0000d200ff207b82 */ /* 0x000e700000000a00 */
[----:B------:R-:W4:Y:S08]  /*3be0*/  LDC.64 R16, c[0x0][0xb10] ;  /* 0x0002c400ff107b82 */ /* 0x000f300000000a00 */
[----:B------:R-:W1:Y:S08]  /*3bf0*/  LDC.64 R6, c[0x0][0xb18] ;  /* 0x0002c600ff067b82 */ /* 0x000e700000000a00 */
[----:B------:R-:W1:Y:S08]  /*3c00*/  LDC.64 R4, c[0x0][0xb28] ;  /* 0x0002ca00ff047b82 */ /* 0x000e700000000a00 */
[----:B--23--:R-:W1:Y:S02]  /*3c10*/  LDC R22, c[0x0][0x374] ;  /* 0x0000dd00ff167b82 */ /* 0x00ce640000000800 */
.L_x_78:
[C---:B------:R-:W-:Y:S02]  /*3c20*/  LEA R0, R30.reuse, UR7, 0x3 ;  /* 0x000000071e007c11 */ /* 0x040fe4000f8e18ff */
[----:B------:R-:W-:Y:S02]  /*3c30*/  SHF.L.U32 R3, R29, 0x1f, RZ ;  /* 0x0000001f1d037819 */ /* 0x000fe400000006ff */
[----:B------:R-:W-:Y:S02]  /*3c40*/  LEA R24, R30, UR7, 0x4 ;  /* 0x000000071e187c11 */ /* 0x000fe4000f8e20ff */
[----:B--2---:R-:W2:Y:S02]  /*3c50*/  SYNCS.PHASECHK.TRANS64.TRYWAIT P0, [R0+URZ+0x90], R3 ;  /* 0x00009003000075a7 */ /* 0x004ea400080011ff */
[----:B--2---:R-:W-:Y:S05]  /*3c60*/  @!P0 BRA `(.L_x_70) ;  /* 0x0000004c00848947 */ /* 0x004fea0003800000 */
.L_x_139:
[----:B------:R-:W-:Y:S01]  /*3c70*/  ISETP.GE.AND P0, PT, R72, 0x1, PT ;  /* 0x000000014800780c */ /* 0x000fe20003f06270 */
[----:B------:R-:W3:Y:S01]  /*3c80*/  LDS.128 R24, [R24+0x120] ;  /* 0x0001200018187984 */ /* 0x000ee20000000c00 */
[----:B--2---:R-:W-:Y:S01]  /*3c90*/  VIADD R0, R0, 0xa0 ;  /* 0x000000a000007836 */ /* 0x004fe20000000000 */
[----:B------:R-:W-:Y:S01]  /*3ca0*/  @!PT LDS RZ, [RZ] ;  /* 0x00000000fffff984 */ /* 0x000fe20000000800 */
[----:B------:R-:W-:Y:S01]  /*3cb0*/  @!PT LDS RZ, [RZ] ;  /* 0x00000000fffff984 */ /* 0x000fe20000000800 */
[----:B------:R-:W-:Y:S01]  /*3cc0*/  @!PT LDS RZ, [RZ] ;  /* 0x00000000fffff984 */ /* 0x000fe20000000800 */
[----:B------:R-:W-:Y:S01]  /*3cd0*/  @!PT LDS RZ, [RZ] ;  /* 0x00000000fffff984 */ /* 0x000fe20000000800 */
[----:B------:R2:W-:Y:S06]  /*3ce0*/  MEMBAR.ALL.CTA ;  /* 0x0000000000007992 */ /* 0x0005ec0000008000 */
[----:B--2---:R-:W2:Y:S01]  /*3cf0*/  FENCE.VIEW.ASYNC.S ;  /* 0x00000000000073c6 */ /* 0x004ea20000000000 */
[----:B------:R-:W-:Y:S04]  /*3d00*/  PRMT R0, RZ, 0x654, R0 ;  /* 0x00000654ff007816 */ /* 0x000fe80000000000 */
[----:B--2---:R2:W-:Y:S01]  /*3d10*/  SYNCS.ARRIVE.TRANS64.RED.A1T0 RZ, [R0+URZ], RZ ;  /* 0x000000ff00ff79a7 */ /* 0x0045e200081004ff */
[----:B---3--:R-:W-:Y:S11]  /*3d20*/  LOP3.LUT P3, RZ, R26, 0x1, RZ, 0xc0, !PT ;  /* 0x000000011aff7812 */ /* 0x008ff6000786c0ff */
[----:B------:R-:W-:Y:S02]  /*3d30*/  @!UPT UIADD3 URZ, UPT, UPT, URZ, URZ, URZ ;  /* 0x000000fffffff290 */ /* 0x000fe4000fffe0ff */
[----:B------:R-:W-:Y:S02]  /*3d40*/  @P3 MOV R13, R24 ;  /* 0x00000018000d3202 */ /* 0x000fe40000000f00 */
[----:B------:R-:W-:Y:S01]  /*3d50*/  @P3 LOP3.LUT R8, R25, 0xffff, RZ, 0xc0, !PT ;  /* 0x0000ffff19083812 */ /* 0x000fe200078ec0ff */
[----:B--2---:R-:W-:Y:S06]  /*3d60*/  @!P0 BRA `(.L_x_71) ;  /* 0x0000000000a48947 */ /* 0x004fec0003800000 */
[----:B-1----:R-:W-:Y:S01]  /*3d70*/  IMAD.HI.U32 R35, R22, R7, RZ ;  /* 0x0000000716237227 */ /* 0x002fe200078e00ff */
[----:B------:R-:W-:Y:S02]  /*3d80*/  ISETP.NE.AND P0, PT, R6, 0x1, PT ;  /* 0x000000010600780c */ /* 0x000fe40003f05270 */
[----:B------:R-:W-:Y:S01]  /*3d90*/  ISETP.NE.AND P2, PT, R72, 0x1, PT ;  /* 0x000000014800780c */ /* 0x000fe20003f45270 */
[----:B----4-:R-:W-:Y:S01]  /*3da0*/  IMAD.HI.U32 R34, R19, R16, RZ ;  /* 0x0000001013227227 */ /* 0x010fe200078e00ff */
[----:B------:R-:W-:Y:S02]  /*3db0*/  SHF.R.U32.HI R35, RZ, R18, R35 ;  /* 0x00000012ff237219 */ /* 0x000fe40000011623 */
[----:B------:R-:W-:Y:S01]  /*3dc0*/  ISETP.NE.AND P4, PT, R2, 0x1, PT ;  /* 0x000000010200780c */ /* 0x000fe20003f85270 */
[----:B------:R-:W-:Y:S01]  /*3dd0*/  IMAD.HI.U32 R36, R13, R16, RZ ;  /* 0x000000100d247227 */ /* 0x000fe200078e00ff */
[----:B------:R-:W-:Y:S02]  /*3de0*/  SHF.R.U32.HI R34, RZ, R17, R34 ;  /* 0x00000011ff227219 */ /* 0x000fe40000011622 */
[----:B------:R-:W-:Y:S01]  /*3df0*/  SEL R3, R22, R35, !P0 ;  /* 0x0000002316037207 */ /* 0x000fe20004000000 */
[C---:B------:R-:W-:Y:S01]  /*3e00*/  IMAD.HI.U32 R35, R8.reuse, R7, RZ ;  /* 0x0000000708237227 */ /* 0x040fe200078e00ff */
[----:B------:R-:W-:Y:S02]  /*3e10*/  SEL R11, R19, R34, !P4 ;  /* 0x00000022130b7207 */ /* 0x000fe40006000000 */
[----:B------:R-:W-:Y:S01]  /*3e20*/  SHF.R.U32.HI R36, RZ, R17, R36 ;  /* 0x00000011ff247219 */ /* 0x000fe20000011624 */
[----:B------:R-:W-:Y:S01]  /*3e30*/  IMAD.HI.U32 R38, R3, R4, RZ ;  /* 0x0000000403267227 */ /* 0x000fe200078e00ff */
[----:B------:R-:W-:Y:S03]  /*3e40*/  SHF.R.U32.HI R35, RZ, R18, R35 ;  /* 0x00000012ff237219 */ /* 0x000fe60000011623 */
[----:B------:R-:W-:Y:S01]  /*3e50*/  IMAD.HI.U32 R34, R11, R4, RZ ;  /* 0x000000040b227227 */ /* 0x000fe200078e00ff */
[----:B------:R-:W-:Y:S02]  /*3e60*/  @P2 SHF.R.U32.HI R3, RZ, R5, R38 ;  /* 0x00000005ff032219 */ /* 0x000fe40000011626 */
[----:B------:R-:W-:Y:S02]  /*3e70*/  SEL R9, R8, R35, !P0 ;  /* 0x0000002308097207 */ /* 0x000fe40004000000 */
[----:B------:R-:W-:Y:S01]  /*3e80*/  @P2 SHF.R.U32.HI R11, RZ, R5, R34 ;  /* 0x00000005ff0b2219 */ /* 0x000fe20000011622 */
[C---:B------:R-:W-:Y:S01]  /*3e90*/  IMAD R10, R72.reuse, R3, RZ ;  /* 0x00000003480a7224 */ /* 0x040fe200078e02ff */
[----:B------:R-:W-:Y:S01]  /*3ea0*/  SEL R3, R13, R36, !P4 ;  /* 0x000000240d037207 */ /* 0x000fe20006000000 */
[C---:B------:R-:W-:Y:S03]  /*3eb0*/  IMAD.HI.U32 R14, R9.reuse, R4, RZ ;  /* 0x00000004090e7227 */ /* 0x040fe600078e00ff */
[----:B------:R-:W-:Y:S01]  /*3ec0*/  ISETP.GE.AND P0, PT, R9, R10, PT ;  /* 0x0000000a0900720c */ /* 0x000fe20003f06270 */
[C---:B------:R-:W-:Y:S01]  /*3ed0*/  IMAD R12, R72.reuse, R11, RZ ;  /* 0x0000000b480c7224 */ /* 0x040fe200078e02ff */
[-C--:B------:R-:W-:Y:S04]  /*3ee0*/  SHF.R.U32.HI R14, RZ, R5.reuse, R14 ;  /* 0x00000005ff0e7219 */ /* 0x080fe8000001160e */
[----:B------:R-:W-:Y:S02]  /*3ef0*/  ISETP.GE.OR P0, PT, R3, R12, P0 ;  /* 0x0000000c0300720c */ /* 0x000fe40000706670 */
[----:B------:R-:W-:Y:S05]  /*3f00*/  SEL R15, R9, R14, !P2 ;  /* 0x0000000e090f7207 */ /* 0x000fea0005000000 */
[----:B------:R-:W-:Y:S04]  /*3f10*/  IMAD.MOV R14, RZ, RZ, -R15 ;  /* 0x000000ffff0e7224 */ /* 0x000fe800078e0a0f */
[----:B------:R-:W-:Y:S02]  /*3f20*/  IMAD R14, R72, R14, R9 ;  /* 0x0000000e480e7224 */ /* 0x000fe400078e0209 */
[C---:B------:R-:W-:Y:S05]  /*3f30*/  @!P0 IMAD.HI.U32 R10, R3.reuse, R4, RZ ;  /* 0x00000004030a8227 */ /* 0x040fea00078e00ff */
[----:B------:R-:W-:Y:S04]  /*3f40*/  @!P0 SHF.R.U32.HI R10, RZ, R5, R10 ;  /* 0x00000005ff0a8219 */ /* 0x000fe8000001160a */
[----:B------:R-:W-:Y:S01]  /*3f50*/  @!P0 SEL R0, R3, R10, !P2 ;  /* 0x0000000a03008207 */ /* 0x000fe20005000000 */
[----:B------:R-:W-:Y:S03]  /*3f60*/  IMAD.MOV R10, RZ, RZ, -R3 ;  /* 0x000000ffff0a7224 */ /* 0x000fe600078e0a03 */
[----:B------:R-:W-:Y:S01]  /*3f70*/  @!P0 IADD3 R15, PT, PT, R15, -R0, RZ ;  /* 0x800000000f0f8210 */ /* 0x000fe20007ffe0ff */
[----:B------:R-:W-:Y:S01]  /*3f80*/  @!P0 IMAD R0, R11, R14, R0 ;  /* 0x0000000e0b008224 */ /* 0x000fe200078e0200 */
[----:B------:R-:W-:Y:S01]  /*3f90*/  IADD3 R11, PT, PT, -R9, RZ, RZ ;  /* 0x000000ff090b7210 */ /* 0x000fe20007ffe1ff */
[----:B------:R-:W-:Y:S02]  /*3fa0*/  IMAD R13, R2, R10, R13 ;  /* 0x0000000a020d7224 */ /* 0x000fe400078e020d */
[----:B------:R-:W-:Y:S02]  /*3fb0*/  @!P0 IMAD R9, R15, R72, R3 ;  /* 0x000000480f098224 */ /* 0x000fe400078e0203 */
[----:B------:R-:W-:Y:S02]  /*3fc0*/  @!P0 IMAD.MOV.U32 R3, RZ, RZ, R0 ;  /* 0x000000ffff038224 */ /* 0x000fe400078e0000 */
[----:B------:R-:W-:Y:S02]  /*3fd0*/  IMAD R8, R6, R11, R8 ;  /* 0x0000000b06087224 */ /* 0x000fe400078e0208 */
[----:B------:R-:W-:Y:S02]  /*3fe0*/  IMAD R13, R3, R2, R13 ;  /* 0x00000002030d7224 */ /* 0x000fe400078e020d */
[----:B------:R-:W-:Y:S02]  /*3ff0*/  IMAD R8, R9, R6, R8 ;  /* 0x0000000609087224 */ /* 0x000fe400078e0208 */
.L_x_71:
[----:B------:R-:W-:Y:S05]  /*4000*/  BRA.U UP1, `(.L_x_72) ;  /* 0x0000000101107547 */ /* 0x000fea000b800000 */
[----:B------:R-:W-:Y:S04]  /*4010*/  MOV R0, UR6 ;  /* 0x0000000600007c02 */ /* 0x000fe80008000f00 */
[----:B------:R-:W-:Y:S04]  /*4020*/  SHF.L.U32 R3, R0, 0x1f, RZ ;  /* 0x0000001f00037819 */ /* 0x000fe800000006ff */
[----:B------:R-:W2:Y:S02]  /*4030*/  SYNCS.PHASECHK.TRANS64.TRYWAIT P0, [UR7+0x88], R3 ;  /* 0x00008803ff0075a7 */ /* 0x000ea40008001107 */
[----:B--2---:R-:W-:Y:S05]  /*4040*/  @!P0 BRA `(.L_x_73) ;  /* 0x0000004800a08947 */ /* 0x004fea0003800000 */
.L_x_72:
[----:B------:R-:W-:Y:S02]  /*4050*/  R2UR UR19, R21 ;  /* 0x00000000151372ca */ /* 0x000fe400000e0000 */
[----:B------:R-:W-:Y:S02]  /*4060*/  R2UR UR18, R20 ;  /* 0x00000000141272ca */ /* 0x000fe400000e0000 */
[----:B------:R-:W-:Y:S02]  /*4070*/  ISETP.NE.U32.AND P2, PT, RZ, UR4, PT ;  /* 0x00000004ff007c0c */ /* 0x000fe4000bf45070 */
[----:B------:R-:W-:Y:S02]  /*4080*/  SHF.L.U32 R12, R31, 0x1f, RZ ;  /* 0x0000001f1f0c7819 */ /* 0x000fe400000006ff */
[----:B------:R-:W-:Y:S05]  /*4090*/  ISETP.NE.AND.EX P2, PT, RZ, UR5, PT, P2 ;  /* 0x00000005ff007c0c */ /* 0x000fea000bf45320 */
[----:B------:R-:W-:Y:S02]  /*40a0*/  USHF.L.U32 UR19, UR19, 0x7, URZ ;  /* 0x0000000713137899 */ /* 0x000fe400080006ff */
[----:B------:R-:W-:Y:S01]  /*40b0*/  USHF.L.U32 UR18, UR18, 0x7, URZ ;  /* 0x0000000712127899 */ /* 0x000fe200080006ff */
[----:B------:R-:W-:Y:S11]  /*40c0*/  BRA.U !UP3, `(.L_x_74) ;  /* 0x000000010b347547 */ /* 0x000ff6000b800000 */
[----:B------:R-:W-:Y:S01]  /*40d0*/  UPLOP3.LUT UP0, UPT, UPT, UPT, UP2, 0x80, 0x8 ;  /* 0x000000000008789c */ /* 0x000fe20003f0f020 */
[----:B--2---:R-:W-:Y:S02]  /*40e0*/  HFMA2 R0, -RZ, RZ, 0, 5.9604644775390625e-08 ;  /* 0x00000001ff007431 */ /* 0x004fe400000001ff */
[----:B------:R-:W-:Y:S03]  /*40f0*/  IMAD.MOV.U32 R171, RZ, RZ, 0x1 ;  /* 0x00000001ffab7424 */ /* 0x000fe600078e00ff */
[----:B------:R-:W-:Y:S05]  /*4100*/  PLOP3.LUT P0, PT, PT, PT, UP0, 0x80, 0x8 ;  /* 0x000000000008781c */ /* 0x000fea0003f0f008 */
[----:B------:R-:W2:Y:S01]  /*4110*/  @UP0 LDCU.64 UR10, c[0x0][0x888] ;  /* 0x00011100ff0a07ac */ /* 0x000ea20008000a00 */
[----:B------:R-:W-:Y:S07]  /*4120*/  @UP0 UIMAD UR8, UR36, UR4, URZ ;  /* 0x00000004240802a4 */ /* 0x000fee000f8e02ff */
[----:B------:R-:W-:Y:S01]  /*4130*/  @!P0 PRMT R171, R0, 0x7610, R171 ;  /* 0x0000761000ab8816 */ /* 0x000fe200000000ab */
[----:B--2---:R-:W-:Y:S03]  /*4140*/  @UP0 UIMAD.WIDE UR10, UR8, 0x4, UR10 ;  /* 0x00000004080a08a5 */ /* 0x004fe6000f8e020a */
[----:B------:R-:W2:Y:S03]  /*4150*/  @!UP0 LDCU UR8, c[0x0][0x880] ;  /* 0x00011000ff0887ac */ /* 0x000ea60008000800 */
[----:B------:R-:W-:Y:S01]  /*4160*/  IMAD.U32 R10, RZ, RZ, UR10 ;  /* 0x0000000aff0a7e24 */ /* 0x000fe2000f8e00ff */
[----:B------:R-:W-:Y:S05]  /*4170*/  MOV R11, UR11 ;  /* 0x0000000b000b7c02 */ /* 0x000fea0008000f00 */
[----:B-----5:R3:W5:Y:S02]  /*4180*/  @P0 LDG.E R81, desc[UR46][R10.64] ;  /* 0x0000002e0a510981 */ /* 0x020764000c1e1900 */
[----:B--23--:R-:W-:Y:S07]  /*4190*/  @!P0 IMAD.U32 R81, RZ, RZ, UR8 ;  /* 0x00000008ff518e24 */ /* 0x00cfee000f8e00ff */
.L_x_74:
[----:B-----5:R-:W-:Y:S01]  /*41a0*/  @!P2 FSETP.EQ.AND P0, PT, R81, RZ, PT ;  /* 0x000000ff5100a20b */ /* 0x020fe20003f02000 */
[----:B------:R-:W-:Y:S01]  /*41b0*/  @!UPT UIADD3 URZ, UPT, UPT, URZ, URZ, URZ ;  /* 0x000000fffffff290 */ /* 0x000fe2000fffe0ff */
[----:B------:R-:W-:Y:S11]  /*41c0*/  @!P2 BRA `(.L_x_75) ;  /* 0x000000000014a947 */ /* 0x000ff60003800000 */
[----:B------:R-:W-:Y:S02]  /*41d0*/  LOP3.LUT P2, RZ, R171, 0xff, RZ, 0xc0, !PT ;  /* 0x000000ffabff7812 */ /* 0x000fe4000784c0ff */
[----:B------:R-:W-:Y:S04]  /*41e0*/  PLOP3.LUT P0, PT, PT, PT, UP0, 0x80, 0x8 ;  /* 0x000000000008781c */ /* 0x000fe80003f0f008 */
[----:B------:R-:W-:Y:S07]  /*41f0*/  PLOP3.LUT P0, PT, P0, PT, PT, 0x8, 0x80 ;  /* 0x000000000080781c */ /* 0x000fee000070e170 */
[----:B------:R-:W-:Y:S11]  /*4200*/  @P2 FSETP.EQ.AND P0, PT, R81, RZ, PT ;  /* 0x000000ff5100220b */ /* 0x000ff60003f02000 */
[----:B------:R-:W-:Y:S02]  /*4210*/  @!UPT UIADD3 URZ, UPT, UPT, URZ, URZ, URZ ;  /* 0x000000fffffff290 */ /* 0x000fe4000fffe0ff */
.L_x_75:
[----:B------:R-:W3:Y:S01]  /*4220*/  SYNCS.PHASECHK.TRANS64.TRYWAIT P2, [UR7+0x70], R12 ;  /* 0x0000700cff0075a7 */ /* 0x000ee20008041107 */
[----:B------:R-:W-:Y:S04]  /*4230*/  ELECT P4, URZ, PT ;  /* 0x0000000000ff782f */ /* 0x000fe80003880000 */
[----:B------:R-:W-:Y:S11]  /*4240*/  PLOP3.LUT P4, PT, P0, P4, PT, 0xf2, 0x2f ;  /* 0x00000000002f781c */ /* 0x000ff60000789e72 */
[----:B------:R-:W-:Y:S02]  /*4250*/  @!UPT UIADD3 URZ, UPT, UPT, URZ, URZ, URZ ;  /* 0x000000fffffff290 */ /* 0x000fe4000fffe0ff */
[----:B-1----:R-:W-:Y:S05]  /*4260*/  @!P4 IADD3 R21, P0, PT, R32, 0x580, RZ ;  /* 0x000005802015c810 */ /* 0x002fea0007f1e0ff */
[----:B------:R-:W-:Y:S01]  /*4270*/  @!P4 IMAD.X R20, RZ, RZ, R33, P0 ;  /* 0x000000ffff14c224 */ /* 0x000fe200000e0621 */
[----:B---3--:R-:W-:Y:S07]  /*4280*/  @!P2 BRA `(.L_x_76) ;  /* 0x000000480028a947 */ /* 0x008fee0003800000 */
.L_x_142:
[----:B------:R-:W3:Y:S01]  /*4290*/  LDC.64 R14, c[0x0][0xb10] ;  /* 0x0002c400ff0e7b82 */ /* 0x000ee20000000a00 */
[----:B------:R-:W-:Y:S01]  /*42a0*/  @!P4 R2UR UR8, R20 ;  /* 0x000000001408c2ca */ /* 0x000fe200000e0000 */
[----:B------:R-:W-:Y:S01]  /*42b0*/  VOTEU.ALL UP1, P4 ;  /* 0x0000000000ff7886 */ /* 0x000fe20002020000 */
[----:B------:R-:W-:Y:S01]  /*42c0*/  @!P4 R2UR UR9, R21 ;  /* 0x000000001509c2ca */ /* 0x000fe200000e0000 */
[----:B------:R-:W-:Y:S01]  /*42d0*/  UMOV UR10, 0x0 ;  /* 0x00000000000a7882 */ /* 0x000fe20000000000 */
[----:B------:R-:W-:Y:S03]  /*42e0*/  UMOV UR11, 0x10000000 ;  /* 0x10000000000b7882 */ /* 0x000fe60000000000 */
[----:B------:R-:W5:Y:S01]  /*42f0*/  LDC.64 R10, c[0x0][0xb18] ;  /* 0x0002c600ff0a7b82 */ /* 0x000f620000000a00 */
[----:B------:R-:W-:Y:S01]  /*4300*/  @!UP1 UIADD3 UR16, UPT, UPT, UR7, 0x200, URZ ;  /* 0x0000020007109890 */ /* 0x000fe2000fffe0ff */
[----:B------:R-:W-:Y:S01]  /*4310*/  @P3 SHF.R.U32.HI R28, RZ, 0x10, R25 ;  /* 0x00000010ff1c3819 */ /* 0x000fe20000011619 */
[----:B------:R-:W-:Y:S01]  /*4320*/  VOTEU.ALL UP1, P4 ;  /* 0x0000000000ff7886 */ /* 0x000fe20002020000 */
[----:B------:R-:W-:Y:S01]  /*4330*/  UMOV UR20, UR36 ;  /* 0x0000002400147c82 */ /* 0x000fe20008000000 */
[----:B------:R-:W-:Y:S03]  /*4340*/  VIADD R30, R30, 0x1 ;  /* 0x000000011e1e7836 */ /* 0x000fe60000000000 */
[----:B--2---:R-:W2:Y:S01]  /*4350*/  @!P1 LDC R0, c[0x0][0xb20] ;  /* 0x0002c800ff009b82 */ /* 0x004ea20000000800 */
[----:B------:R-:W-:Y:S01]  /*4360*/  IMAD.U32 R21, RZ, RZ, UR8 ;  /* 0x00000008ff157e24 */ /* 0x000fe2000f8e00ff */
[----:B------:R-:W-:Y:S06]  /*4370*/  UPRMT UR8, UR37, 0x654, UR17 ;  /* 0x0000065425087896 */ /* 0x000fec0008000011 */
[----:B-1----:R-:W1:Y:S01]  /*4380*/  @!P1 LDC R3, c[0x0][0xb0c] ;  /* 0x0002c300ff039b82 */ /* 0x002e620000000800 */
[----:B------:R-:W-:Y:S01]  /*4390*/  IMAD.U32 R20, RZ, RZ, UR9 ;  /* 0x00000009ff147e24 */ /* 0x000fe2000f8e00ff */
[----:B------:R-:W-:Y:S04]  /*43a0*/  @!P4 R2UR UR15, R21 ;  /* 0x00000000150fc2ca */ /* 0x000fe800000e0000 */
[----:B------:R-:W-:Y:S01]  /*43b0*/  @!P4 R2UR UR14, R20 ;  /* 0x00000000140ec2ca */ /* 0x000fe200000e0000 */
[----:B------:R-:W-:Y:S11]  /*43c0*/  @!P4 IMAD.MOV.U32 R20, RZ, RZ, 0x2000 ;  /* 0x00002000ff14c424 */ /* 0x000ff600078e00ff */
[----:B------:R-:W-:Y:S01]  /*43d0*/  @!UPT UIADD3 URZ, UPT, UPT, URZ, URZ, URZ ;  /* 0x000000fffffff290 */ /* 0x000fe2000fffe0ff */
[----:B------:R1:W-:Y:S01]  /*43e0*/  @!UP1 UTMALDG.3D [UR16], [UR14], desc[UR10] ;  /* 0x00000a100e0095b4 */ /* 0x0003e20008011000 */
[----:B------:R1:W-:Y:S02]  /*43f0*/  @!P4 SYNCS.ARRIVE.TRANS64.RED.A0TR RZ, [UR7+0x60], R20 ;  /* 0x00006014ffffc9a7 */ /* 0x0003e40008300407 */
[----:B-1----:R-:W-:Y:S01]  /*4400*/  @!P1 ISETP.NE.AND P2, PT, R3, 0x1, PT ;  /* 0x000000010300980c */ /* 0x002fe20003f45270 */
[C---:B---3--:R-:W-:Y:S01]  /*4410*/  @!P1 IMAD.HI.U32 R14, R13.reuse, R14, RZ ;  /* 0x0000000e0d0e9227 */ /* 0x048fe200078e00ff */
[----:B-----5:R-:W-:Y:S03]  /*4420*/  @!P1 ISETP.NE.AND P0, PT, R10, 0x1, PT ;  /* 0x000000010a00980c */ /* 0x020fe60003f05270 */
[C---:B------:R-:W-:Y:S01]  /*4430*/  @!P1 IMAD.HI.U32 R11, R8.reuse, R11, RZ ;  /* 0x0000000b080b9227 */ /* 0x040fe200078e00ff */
[----:B------:R-:W-:Y:S04]  /*4440*/  @!P1 SHF.R.U32.HI R14, RZ, R15, R14 ;  /* 0x0000000fff0e9219 */ /* 0x000fe8000001160e */
[----:B--2---:R-:W-:Y:S01]  /*4450*/  @!P1 SHF.R.U32.HI R9, RZ, R0, R11 ;  /* 0x00000000ff099219 */ /* 0x004fe2000001160b */
[----:B------:R-:W-:Y:S01]  /*4460*/  SYNCS.ARRIVE.TRANS64.RED.A1T0 RZ, [UR8], RZ ;  /* 0x000000ffffff79a7 */ /* 0x000fe20008100408 */
[----:B------:R-:W-:Y:S02]  /*4470*/  @!P1 SEL R14, R13, R14, !P2 ;  /* 0x0000000e0d0e9207 */ /* 0x000fe40005000000 */
[----:B------:R-:W-:Y:S01]  /*4480*/  @!P1 SEL R9, R8, R9, !P0 ;  /* 0x0000000908099207 */ /* 0x000fe20004000000 */
[----:B------:R-:W1:Y:S04]  /*4490*/  SYNCS.PHASECHK.TRANS64.TRYWAIT P5, [UR7+0x78], R12 ;  /* 0x0000780cff0075a7 */ /* 0x000e6800080a1107 */
[----:B------:R-:W-:Y:S02]  /*44a0*/  @!P1 IMAD.IADD R0, R9, 0x1, -R14 ;  /* 0x0000000109009824 */ /* 0x000fe400078e0a0e */
[----:B------:R-:W-:Y:S02]  /*44b0*/  @!P1 IMAD.IADD R9, R14, 0x1, -R9 ;  /* 0x000000010e099824 */ /* 0x000fe400078e0a09 */
[----:B------:R-:W-:Y:S02]  /*44c0*/  @!P1 IMAD R13, R0, R3, R13 ;  /* 0x00000003000d9224 */ /* 0x000fe400078e020d */
[----:B------:R-:W-:Y:S01]  /*44d0*/  @!P1 IMAD R8, R9, R10, R8 ;  /* 0x0000000a09089224 */ /* 0x000fe200078e0208 */
[----:B-1----:R-:W-:Y:S06]  /*44e0*/  @!P5 BRA `(.L_x_77) ;  /* 0x0000004400a8d947 */ /* 0x002fec0003800000 */
.L_x_144:
[----:B-1----:R-:W-:Y:S01]  /*44f0*/  @!P4 IADD3 R3, P0, PT, R32, 0x580, RZ ;  /* 0x000005802003c810 */ /* 0x002fe20007f1e0ff */
[----:B------:R-:W-:Y:S01]  /*4500*/  VOTEU.ALL UP1, P4 ;  /* 0x0000000000ff7886 */ /* 0x000fe20002020000 */
[----:B------:R-:W-:Y:S01]  /*4510*/  UMOV UR20, 0x0 ;  /* 0x0000000000147882 */ /* 0x000fe20000000000 */
[----:B------:R-:W-:Y:S01]  /*4520*/  UMOV UR21, 0x10000000 ;  /* 0x1000000000157882 */ /* 0x000fe20000000000 */
[----:B------:R-:W-:Y:S01]  /*4530*/  @!P4 R2UR UR9, R3 ;  /* 0x000000000309c2ca */ /* 0x000fe200000e0000 */
[----:B------:R-:W-:Y:S01]  /*4540*/  @!P4 IMAD.X R0, RZ, RZ, R33, P0 ;  /* 0x000000ffff00c224 */ /* 0x000fe200000e0621 */
[----:B------:R-:W-:Y:S01]  /*4550*/  @!UP1 UIADD3 UR10, UPT, UPT, UR18, 0x40, URZ ;  /* 0x00000040120a9890 */ /* 0x000fe2000fffe0ff */
[----:B------:R-:W-:Y:S01]  /*4560*/  ISETP.NE.AND P0, PT, R30, 0x2, PT ;  /* 0x000000021e00780c */ /* 0x000fe20003f05270 */
[----:B------:R-:W-:Y:S01]  /*4570*/  UMOV UR11, UR19 ;  /* 0x00000013000b7c82 */ /* 0x000fe20008000000 */
[----:B------:R-:W-:Y:S01]  /*4580*/  UMOV UR12, UR36 ;  /* 0x00000024000c7c82 */ /* 0x000fe20008000000 */
[----:B------:R-:W-:Y:S01]  /*4590*/  @!P4 R2UR UR8, R0 ;  /* 0x000000000008c2ca */ /* 0x000fe200000e0000 */
[----:B------:R-:W-:Y:S01]  /*45a0*/  IMAD.IADD R20, R8, 0x1, R147 ;  /* 0x0000000108147824 */ /* 0x000fe200078e0293 */
[----:B------:R-:W-:Y:S01]  /*45b0*/  @P3 R2UR UR36, R28 ;  /* 0x000000001c2432ca */ /* 0x000fe200000e0000 */
[----:B------:R-:W-:Y:S01]  /*45c0*/  IMAD.IADD R21, R13, 0x1, R170 ;  /* 0x000000010d157824 */ /* 0x000fe200078e02aa */
[----:B------:R-:W-:Y:S02]  /*45d0*/  SEL R0, RZ, 0x1, P0 ;  /* 0x00000001ff007807 */ /* 0x000fe40000000000 */
[----:B------:R-:W-:Y:S01]  /*45e0*/  LOP3.LUT R31, R31, 0x1, RZ, 0x3c, !PT ;  /* 0x000000011f1f7812 */ /* 0x000fe200078e3cff */
[----:B------:R-:W-:Y:S01]  /*45f0*/  IMAD.U32 R10, RZ, RZ, UR9 ;  /* 0x00000009ff0a7e24 */ /* 0x000fe2000f8e00ff */
[----:B------:R-:W-:Y:S01]  /*4600*/  @!UP1 UIADD3 UR9, UPT, UPT, UR7, 0x68, URZ ;  /* 0x0000006807099890 */ /* 0x000fe2000fffe0ff */
[----:B------:R-:W-:Y:S02]  /*4610*/  LOP3.LUT R29, R29, R0, RZ, 0x3c, !PT ;  /* 0x000000001d1d7212 */ /* 0x000fe400078e3cff */
[----:B------:R-:W-:Y:S02]  /*4620*/  SEL R30, R30, RZ, P0 ;  /* 0x000000ff1e1e7207 */ /* 0x000fe40000000000 */
[----:B------:R-:W-:Y:S01]  /*4630*/  IMAD.U32 R11, RZ, RZ, UR8 ;  /* 0x00000008ff0b7e24 */ /* 0x000fe2000f8e00ff */
[----:B------:R-:W-:Y:S01]  /*4640*/  @!P4 R2UR UR14, R10 ;  /* 0x000000000a0ec2ca */ /* 0x000fe200000e0000 */
[----:B------:R-:W-:Y:S01]  /*4650*/  @!UP1 UIADD3 UR8, UPT, UPT, UR7, 0x2200, URZ ;  /* 0x0000220007089890 */ /* 0x000fe2000fffe0ff */
[----:B------:R-:W-:Y:S02]  /*4660*/  VOTEU.ALL UP1, P4 ;  /* 0x0000000000ff7886 */ /* 0x000fe40002020000 */
[----:B------:R-:W-:Y:S11]  /*4670*/  @!P4 R2UR UR15, R11 ;  /* 0x000000000b0fc2ca */ /* 0x000ff600000e0000 */
[----:B------:R-:W-:Y:S02]  /*4680*/  @!UPT UIADD3 URZ, UPT, UPT, URZ, URZ, URZ ;  /* 0x000000fffffff290 */ /* 0x000fe4000fffe0ff */
[----:B------:R2:W-:Y:S01]  /*4690*/  @!UP1 UTMALDG.3D [UR8], [UR14], desc[UR20] ;  /* 0x000014080e0095b4 */ /* 0x0005e20008011000 */
[----:B------:R2:W-:Y:S01]  /*46a0*/  @!P4 SYNCS.ARRIVE.TRANS64.RED.A0TR RZ, [UR7+0x68], R23 ;  /* 0x00006817ffffc9a7 */ /* 0x0005e20008300407 */
[----:B------:R-:W-:Y:S01]  /*46b0*/  UPLOP3.LUT UP1, UPT, UPT, UPT, UPT, 0x80, 0x8 ;  /* 0x000000000008789c */ /* 0x000fe20003f2f070 */
[----:B------:R-:W-:Y:S01]  /*46c0*/  SYNCS.ARRIVE.TRANS64.RED.A1T0 RZ, [UR13], RZ ;  /* 0x000000ffffff79a7 */ /* 0x000fe2000810040d */
[----:B------:R-:W-:Y:S09]  /*46d0*/  @P3 BRA `(.L_x_78) ;  /* 0xfffffff400503947 */ /* 0x000ff2000383ffff */
[----:B------:R-:W-:-:S04]  /*46e0*/  SHF.L.U32 R3, R31, 0x1f, RZ ;  /* 0x0000001f1f037819 */ /* 0x000fc800000006ff */
[----:B------:R-:W1:Y:S02]  /*46f0*/  SYNCS.PHASECHK.TRANS64.TRYWAIT P0, [UR7+0x70], R3 ;  /* 0x00007003ff0075a7 */ /* 0x000e640008001107 */
[----:B-1----:R-:W-:Y:S05]  /*4700*/  @!P0 BRA `(.L_x_79) ;  /* 0x0000004400388947 */ /* 0x002fea0003800000 */
.L_x_146:
[----:B-1----:R-:W-:-:S07]  /*4710*/  MOV R0, UR7 ;  /* 0x0000000700007c02 */ /* 0x002fce0008000f00 */
.L_x_80:
[----:B-1----:R-:W-:-:S04]  /*4720*/  SHF.L.U32 R3, R31, 0x1f, RZ ;  /* 0x0000001f1f037819 */ /* 0x002fc800000006ff */
[----:B------:R1:W3:Y:S03]  /*4730*/  SYNCS.PHASECHK.TRANS64.TRYWAIT P0, [R0+URZ+0x78], R3 ;  /* 0x00007803000075a7 */ /* 0x0002e600080011ff */
[----:B---3--:R-:W-:Y:S05]  /*4740*/  @!P0 NANOSLEEP.SYNCS 0x989680 ;  /* 0x009896800000895d */ /* 0x008fea0003900000 */
[----:B------:R-:W3:Y:S02]  /*4750*/  @!P0 SYNCS.PHASECHK.TRANS64 P0, [R0+URZ+0x78], R3 ;  /* 0x00007803000085a7 */ /* 0x000ee400080010ff */
[----:B--23--:R-:W-:Y:S05]  /*4760*/  @P0 EXIT ;  /* 0x000000000000094d */ /* 0x00cfea0003800000 */
[----:B------:R-:W-:Y:S05]  /*4770*/  BRA `(.L_x_80) ;  /* 0xfffffffc00e87947 */ /* 0x000fea000383ffff */
.L_x_69:
[----:B------:R-:W-:-:S06]  /*4780*/  UISETP.GE.AND UP1, UPT, UR8, 0x4, UPT ;  /* 0x000000040800788c */ /* 0x000fcc000bf26270 */
[----:B------:R-:W-:-:S13]  /*4790*/  PLOP3.LUT P0, PT, PT, PT, UP1, 0x80, 0x8 ;  /* 0x000000000008781c */ /* 0x000fda0003f0f018 */
[----:B------:R-:W-:Y:S05]  /*47a0*/  @!P0 EXIT ;  /* 0x000000000000894d */ /* 0x000fea0003800000 */
[----:B------:R-:W-:Y:S01]  /*47b0*/  BAR.SYNC.DEFER_BLOCKING 0x6, 0xa0 ;  /* 0x0182800000007b1d */ /* 0x000fe20000010000 */
[C---:B------:R-:W-:Y:S01]  /*47c0*/  IMAD.SHL.U32 R3, R189.reuse, 0x40, RZ ;  /* 0x00000040bd037824 */ /* 0x040fe200078e00ff */
[C---:B------:R-:W-:Y:S01]  /*47d0*/  LOP3.LUT R193, R189.reuse, 0x60, RZ, 0xc0, !PT ;  /* 0x00000060bdc17812 */ /* 0x040fe200078ec0ff */
[C---:B------:R-:W-:Y:S01]  /*47e0*/  IMAD.SHL.U32 R172, R189.reuse, 0x8, RZ ;  /* 0x00000008bdac7824 */ /* 0x040fe200078e00ff */
[C---:B------:R-:W-:Y:S01]  /*47f0*/  LOP3.LUT R191, R189.reuse, 0x2, RZ, 0xc0, !PT ;  /* 0x00000002bdbf7812 */ /* 0x040fe200078ec0ff */
[----:B------:R-:W-:Y:S01]  /*4800*/  IMAD.U32 R79, R189, 0x10000, RZ ;  /* 0x00010000bd4f7824 */ /* 0x000fe200078e00ff */
[----:B------:R-:W-:Y:S02]  /*4810*/  UMOV UR49, 0x400 ;  /* 0x0000040000317882 */ /* 0x000fe40000000000 */
[----:B------:R-:W1:Y:S01]  /*4820*/  LDC R177, c[0x0][0x370] ;  /* 0x0000dc00ffb17b82 */ /* 0x000e620000000800 */
[----:B------:R-:W-:Y:S01]  /*4830*/  ULEA UR49, UR37, UR49, 0x18 ;  /* 0x0000003125317291 */ /* 0x000fe2000f8ec0ff */
[----:B------:R-:W-:Y:S01]  /*4840*/  LOP3.LUT R5, R3, 0x180, RZ, 0xc0, !PT ;  /* 0x0000018003057812 */ /* 0x000fe200078ec0ff */
[----:B------:R-:W-:Y:S01]  /*4850*/  HFMA2 R195, -RZ, RZ, 0, 0 ;  /* 0x00000000ffc37431 */ /* 0x000fe200000001ff */
[----:B------:R-:W-:Y:S01]  /*4860*/  LOP3.LUT R79, R79, 0x600000, RZ, 0xc0, !PT ;  /* 0x006000004f4f7812 */ /* 0x000fe200078ec0ff */
[----:B------:R-:W-:Y:S01]  /*4870*/  UIADD3 UR4, UPT, UPT, UR49, 0x4200, URZ ;  /* 0x0000420031047890 */ /* 0x000fe2000fffe0ff */
[----:B------:R-:W-:Y:S01]  /*4880*/  LOP3.LUT R172, R5, 0x30, R172, 0xf8, !PT ;  /* 0x0000003005ac7812 */ /* 0x000fe200078ef8ac */
[----:B------:R-:W-:Y:S01]  /*4890*/  IMAD.MOV.U32 R76, RZ, RZ, RZ ;  /* 0x000000ffff4c7224 */ /* 0x000fe200078e00ff */
[----:B------:R-:W2:Y:S01]  /*48a0*/  LDC R74, c[0x0][0xb0c] ;  /* 0x0002c300ff4a7b82 */ /* 0x000ea20000000800 */
[----:B------:R-:W-:-:S02]  /*48b0*/  LOP3.LUT R189, R189, 0x4, RZ, 0xc0, !PT ;  /* 0x00000004bdbd7812 */ /* 0x000fc400078ec0ff */
[----:B------:R-:W-:Y:S02]  /*48c0*/  CS2R R182, SRZ ;  /* 0x0000000000b67805 */ /* 0x000fe4000001ff00 */
[----:B------:R-:W-:Y:S02]  /*48d0*/  LOP3.LUT R172, R172, 0x1e40, R3, 0xf8, !PT ;  /* 0x00001e40acac7812 */ /* 0x000fe400078ef803 */
[----:B------:R-:W-:Y:S02]  /*48e0*/  CS2R R180, SRZ ;  /* 0x0000000000b47805 */ /* 0x000fe4000001ff00 */
[----:B------:R-:W-:Y:S01]  /*48f0*/  IADD3 R188, PT, PT, -R189, 0x2, RZ ;  /* 0x00000002bdbc7810 */ /* 0x000fe20007ffe1ff */
[----:B------:R-:W-:Y:S01]  /*4900*/  IMAD.MOV R176, RZ, RZ, -R191 ;  /* 0x000000ffffb07224 */ /* 0x000fe200078e0abf */
[----:B------:R-:W-:Y:S01]  /*4910*/  MOV R192, UR4 ;  /* 0x0000000400c07c02 */ /* 0x000fe20008000f00 */
[----:B------:R-:W4:Y:S01]  /*4920*/  LDC R174, c[0x0][0xb20] ;  /* 0x0002c800ffae7b82 */ /* 0x000f220000000800 */
[----:B------:R-:W3:Y:S01]  /*4930*/  LDS R0, [UR49+0x140] ;  /* 0x00014031ff007984 */ /* 0x000ee20008000800 */
[----:B------:R-:W-:Y:S01]  /*4940*/  VIADD R190, R172, UR49 ;  /* 0x00000031acbe7c36 */ /* 0x000fe20008000000 */
[----:B------:R-:W1:Y:S01]  /*4950*/  LDCU.64 UR52, c[0x0][0x348] ;  /* 0x00006900ff3477ac */ /* 0x000e620008000a00 */
[----:B------:R-:W-:-:S02]  /*4960*/  IMAD.MOV R175, RZ, RZ, -R189 ;  /* 0x000000ffffaf7224 */ /* 0x000fc400078e0abd */
[----:B------:R-:W-:Y:S01]  /*4970*/  VIADD R190, R190, 0x200 ;  /* 0x00000200bebe7836 */ /* 0x000fe20000000000 */
[----:B------:R-:W1:Y:S01]  /*4980*/  LDCU.64 UR38, c[0x0][0x888] ;  /* 0x00011100ff2677ac */ /* 0x000e620008000a00 */
[----:B------:R-:W1:Y:S01]  /*4990*/  LDC R73, c[0x0][0xb30] ;  /* 0x0002cc00ff497b82 */ /* 0x000e620000000800 */
[----:B------:R-:W1:Y:S01]  /*49a0*/  LDCU.64 UR44, c[0x0][0x890] ;  /* 0x00011200ff2c77ac */ /* 0x000e620008000a00 */
[----:B------:R-:W-:-:S06]  /*49b0*/  UIADD3 UR48, UPT, UPT, UR49, 0x200, URZ ;  /* 0x0000020031307890 */ /* 0x000fcc000fffe0ff */
[----:B------:R-:W1:Y:S08]  /*49c0*/  LDC.64 R168, c[0x0][0xb10] ;  /* 0x0002c400ffa87b82 */ /* 0x000e700000000a00 */
[----:B------:R-:W1:Y:S08]  /*49d0*/  LDC.64 R70, c[0x0][0xb18] ;  /* 0x0002c600ff467b82 */ /* 0x000e700000000a00 */
[----:B------:R-:W1:Y:S08]  /*49e0*/  LDC.64 R68, c[0x0][0xb28] ;  /* 0x0002ca00ff447b82 */ /* 0x000e700000000a00 */
[----:B------:R-:W1:Y:S01]  /*49f0*/  LDC.64 R166, c[0x0][0x8b0] ;  /* 0x00022c00ffa67b82 */ /* 0x000e620000000a00 */
[----:B---3--:R-:W-:-:S07]  /*4a00*/  IMAD.IADD R79, R0, 0x1, R79 ;  /* 0x00000001004f7824 */ /* 0x008fce00078e024f */
[----:B------:R-:W3:Y:S08]  /*4a10*/  LDC.64 R164, c[0x0][0x8a8] ;  /* 0x00022a00ffa47b82 */ /* 0x000ef00000000a00 */
[----:B--2-4-:R-:W1:Y:S02]  /*4a20*/  LDC R178, c[0x0][0x374] ;  /* 0x0000dd00ffb27b82 */ /* 0x014e640000000800 */
.L_x_107:
[C---:B------:R-:W-:Y:S02]  /*4a30*/  LEA R0, R195.reuse, UR49, 0x3 ;  /* 0x00000031c3007c11 */ /* 0x040fe4000f8e18ff */
[----:B------:R-:W-:Y:S02]  /*4a40*/  SHF.L.U32 R3, R182, 0x1f, RZ ;  /* 0x0000001fb6037819 */ /* 0x000fe400000006ff */
[----:B------:R-:W-:Y:S02]  /*4a50*/  LEA R16, R195, UR49, 0x4 ;  /* 0x00000031c3107c11 */ /* 0x000fe4000f8e20ff */
[----:B------:R-:W2:Y:S02]  /*4a60*/  SYNCS.PHASECHK.TRANS64.TRYWAIT P0, [R0+URZ+0x90], R3 ;  /* 0x00009003000075a7 */ /* 0x000ea400080011ff */
[----:B-12---:R-:W-:Y:S05]  /*4a70*/  @!P0 BRA `(.L_x_81) ;  /* 0x0000004000748947 */ /* 0x006fea0003800000 */
.L_x_147:
[----:B------:R-:W4:Y:S01]  /*4a80*/  LDC.64 R12, c[0x0][0xb10] ;  /* 0x0002c400ff0c7b82 */ /* 0x000f220000000a00 */
[----:B------:R-:W3:Y:S01]  /*4a90*/  LDS.128 R16, [R16+0x120] ;  /* 0x0001200010107984 */ /* 0x000ee20000000c00 */
[----:B-1----:R-:W-:Y:S01]  /*4aa0*/  ISETP.NE.AND P1, PT, R73, 0x1, PT ;  /* 0x000000014900780c */ /* 0x002fe20003f25270 */
[----:B--2---:R-:W-:Y:S01]  /*4ab0*/  VIADD R0, R0, 0xa0 ;  /* 0x000000a000007836 */ /* 0x004fe20000000000 */
[----:B------:R-:W-:Y:S04]  /*4ac0*/  ISETP.GE.AND P0, PT, R72, 0x1, PT ;  /* 0x000000014800780c */ /* 0x000fe80003f06270 */
[----:B------:R-:W1:Y:S01]  /*4ad0*/  LDC.64 R10, c[0x0][0xb18] ;  /* 0x0002c600ff0a7b82 */ /* 0x000e620000000a00 */
[----:B------:R-:W-:Y:S01]  /*4ae0*/  PRMT R0, RZ, 0x654, R0 ;  /* 0x00000654ff007816 */ /* 0x000fe20000000000 */
[----:B------:R-:W-:Y:S01]  /*4af0*/  @!PT LDS RZ, [RZ] ;  /* 0x00000000fffff984 */ /* 0x000fe20000000800 */
[----:B------:R-:W-:Y:S01]  /*4b00*/  @!PT LDS RZ, [RZ] ;  /* 0x00000000fffff984 */ /* 0x000fe20000000800 */
[----:B------:R-:W-:Y:S01]  /*4b10*/  @!PT LDS RZ, [RZ] ;  /* 0x00000000fffff984 */ /* 0x000fe20000000800 */
[----:B------:R-:W-:Y:S01]  /*4b20*/  @!PT LDS RZ, [RZ] ;  /* 0x00000000fffff984 */ /* 0x000fe20000000800 */
[----:B------:R2:W-:Y:S06]  /*4b30*/  MEMBAR.ALL.CTA ;  /* 0x0000000000007992 */ /* 0x0005ec0000008000 */
[----:B--2---:R-:W2:Y:S01]  /*4b40*/  FENCE.VIEW.ASYNC.S ;  /* 0x00000000000073c6 */ /* 0x004ea20000000000 */
[----:B------:R-:W1:Y:S08]  /*4b50*/  @!P1 LDC R14, c[0x0][0xb20] ;  /* 0x0002c800ff0e9b82 */ /* 0x000e700000000800 */
[----:B------:R-:W1:Y:S01]  /*4b60*/  @!P1 LDC R9, c[0x0][0xb0c] ;  /* 0x0002c300ff099b82 */ /* 0x000e620000000800 */
[----:B--2---:R2:W-:Y:S01]  /*4b70*/  SYNCS.ARRIVE.TRANS64.RED.A1T0 RZ, [R0+URZ], RZ ;  /* 0x000000ff00ff79a7 */ /* 0x0045e200081004ff */
[----:B---3--:R-:W-:Y:S04]  /*4b80*/  LOP3.LUT P4, RZ, R18, 0x1, RZ, 0xc0, !PT ;  /* 0x0000000112ff7812 */ /* 0x008fe8000788c0ff */
[----:B------:R-:W-:Y:S09]  /*4b90*/  P2R R194, PR, RZ, 0x10 ;  /* 0x00000010ffc27803 */ /* 0x000ff20000000000 */
[----:B------:R-:W-:Y:S02]  /*4ba0*/  @P4 MOV R77, R16 ;  /* 0x00000010004d4202 */ /* 0x000fe40000000f00 */
[----:B------:R-:W-:Y:S01]  /*4bb0*/  @P4 LOP3.LUT R75, R17, 0xffff, RZ, 0xc0, !PT ;  /* 0x0000ffff114b4812 */ /* 0x000fe200078ec0ff */
[----:B--2-4-:R-:W-:Y:S06]  /*4bc0*/  @!P0 BRA `(.L_x_82) ;  /* 0x0000000000a48947 */ /* 0x014fec0003800000 */
[----:B------:R-:W-:Y:S01]  /*4bd0*/  IMAD.HI.U32 R23, R178, R71, RZ ;  /* 0x00000047b2177227 */ /* 0x000fe200078e00ff */
[----:B------:R-:W-:Y:S02]  /*4be0*/  ISETP.NE.AND P0, PT, R70, 0x1, PT ;  /* 0x000000014600780c */ /* 0x000fe40003f05270 */
[----:B------:R-:W-:Y:S01]  /*4bf0*/  ISETP.NE.AND P2, PT, R72, 0x1, PT ;  /* 0x000000014800780c */ /* 0x000fe20003f45270 */
[----:B------:R-:W-:Y:S01]  /*4c00*/  IMAD.HI.U32 R22, R177, R168, RZ ;  /* 0x000000a8b1167227 */ /* 0x000fe200078e00ff */
[----:B------:R-:W-:Y:S02]  /*4c10*/  SHF.R.U32.HI R23, RZ, R174, R23 ;  /* 0x000000aeff177219 */ /* 0x000fe40000011617 */
[----:B------:R-:W-:Y:S01]  /*4c20*/  ISETP.NE.AND P3, PT, R74, 0x1, PT ;  /* 0x000000014a00780c */ /* 0x000fe20003f65270 */
[----:B------:R-:W-:Y:S01]  /*4c30*/  IMAD.HI.U32 R26, R77, R168, RZ ;  /* 0x000000a84d1a7227 */ /* 0x000fe200078e00ff */
[----:B------:R-:W-:Y:S02]  /*4c40*/  SHF.R.U32.HI R22, RZ, R169, R22 ;  /* 0x000000a9ff167219 */ /* 0x000fe40000011616 */
[----:B------:R-:W-:Y:S01]  /*4c50*/  SEL R3, R178, R23, !P0 ;  /* 0x00000017b2037207 */ /* 0x000fe20004000000 */
[----:B------:R-:W-:Y:S01]  /*4c60*/  IMAD.HI.U32 R23, R75, R71, RZ ;  /* 0x000000474b177227 */ /* 0x000fe200078e00ff */
[----:B------:R-:W-:Y:S02]  /*4c70*/  SEL R7, R177, R22, !P3 ;  /* 0x00000016b1077207 */ /* 0x000fe40005800000 */
[----:B------:R-:W-:Y:S01]  /*4c80*/  SHF.R.U32.HI R26, RZ, R169, R26 ;  /* 0x000000a9ff1a7219 */ /* 0x000fe2000001161a */
[-C--:B------:R-:W-:Y:S04]  /*4c90*/  IMAD.HI.U32 R22, R3, R68.reuse, RZ ;  /* 0x0000004403167227 */ /* 0x080fe800078e00ff */
[----:B------:R-:W-:Y:S01]  /*4ca0*/  IMAD.HI.U32 R24, R7, R68, RZ ;  /* 0x0000004407187227 */ /* 0x000fe200078e00ff */
[-C--:B------:R-:W-:Y:S02]  /*4cb0*/  @P2 SHF.R.U32.HI R3, RZ, R69.reuse, R22 ;  /* 0x00000045ff032219 */ /* 0x080fe40000011616 */
[----:B------:R-:W-:Y:S02]  /*4cc0*/  SHF.R.U32.HI R22, RZ, R174, R23 ;  /* 0x000000aeff167219 */ /* 0x000fe40000011617 */
[----:B------:R-:W-:Y:S01]  /*4cd0*/  @P2 SHF.R.U32.HI R7, RZ, R69, R24 ;  /* 0x00000045ff072219 */ /* 0x000fe20000011618 */
[C---:B------:R-:W-:Y:S01]  /*4ce0*/  IMAD R2, R72.reuse, R3, RZ ;  /* 0x0000000348027224 */ /* 0x040fe200078e02ff */
[----:B------:R-:W-:Y:S02]  /*4cf0*/  SEL R5, R75, R22, !P0 ;  /* 0x000000164b057207 */ /* 0x000fe40004000000 */
[----:B------:R-:W-:Y:S01]  /*4d00*/  SEL R3, R77, R26, !P3 ;  /* 0x0000001a4d037207 */ /* 0x000fe20005800000 */
[----:B------:R-:W-:Y:S01]  /*4d10*/  IMAD R4, R72, R7, RZ ;  /* 0x0000000748047224 */ /* 0x000fe200078e02ff */
[C---:B------:R-:W-:Y:S01]  /*4d20*/  ISETP.GE.AND P0, PT, R5.reuse, R2, PT ;  /* 0x000000020500720c */ /* 0x040fe20003f06270 */
[----:B------:R-:W-:Y:S03]  /*4d30*/  IMAD.HI.U32 R6, R5, R68, RZ ;  /* 0x0000004405067227 */ /* 0x000fe600078e00ff */
[----:B------:R-:W-:Y:S01]  /*4d40*/  ISETP.GE.OR P0, PT, R3, R4, P0 ;  /* 0x000000040300720c */ /* 0x000fe20000706670 */
[----:B------:R-:W-:Y:S01]  /*4d50*/  IMAD.MOV R4, RZ, RZ, -R3 ;  /* 0x000000ffff047224 */ /* 0x000fe200078e0a03 */
[-C--:B------:R-:W-:Y:S03]  /*4d60*/  SHF.R.U32.HI R6, RZ, R69.reuse, R6 ;  /* 0x00000045ff067219 */ /* 0x080fe60000011606 */
[----:B------:R-:W-:Y:S01]  /*4d70*/  IMAD R77, R74, R4, R77 ;  /* 0x000000044a4d7224 */ /* 0x000fe200078e024d */
[----:B------:R-:W-:Y:S05]  /*4d80*/  SEL R15, R5, R6, !P2 ;  /* 0x00000006050f7207 */ /* 0x000fea0005000000 */
[----:B------:R-:W-:Y:S02]  /*4d90*/  IMAD.MOV R6, RZ, RZ, -R15 ;  /* 0x000000ffff067224 */ /* 0x000fe400078e0a0f */
[C---:B------:R-:W-:Y:S04]  /*4da0*/  @!P0 IMAD.HI.U32 R2, R3.reuse, R68, RZ ;  /* 0x0000004403028227 */ /* 0x040fe800078e00ff */
[----:B------:R-:W-:Y:S01]  /*4db0*/  IMAD R6, R72, R6, R5 ;  /* 0x0000000648067224 */ /* 0x000fe200078e0205 */
[----:B------:R-:W-:Y:S04]  /*4dc0*/  @!P0 SHF.R.U32.HI R2, RZ, R69, R2 ;  /* 0x00000045ff028219 */ /* 0x000fe80000011602 */
[----:B------:R-:W-:Y:S02]  /*4dd0*/  @!P0 SEL R0, R3, R2, !P2 ;  /* 0x0000000203008207 */ /* 0x000fe40005000000 */
[----:B------:R-:W-:Y:S02]  /*4de0*/  IADD3 R2, PT, PT, -R5, RZ, RZ ;  /* 0x000000ff05027210 */ /* 0x000fe40007ffe1ff */
[----:B------:R-:W-:Y:S01]  /*4df0*/  @!P0 IADD3 R8, PT, PT, R15, -R0, RZ ;  /* 0x800000000f088210 */ /* 0x000fe20007ffe0ff */
[----:B------:R-:W-:Y:S02]  /*4e00*/  @!P0 IMAD R0, R7, R6, R0 ;  /* 0x0000000607008224 */ /* 0x000fe400078e0200 */
[----:B------:R-:W-:Y:S02]  /*4e10*/  IMAD R75, R70, R2, R75 ;  /* 0x00000002464b7224 */ /* 0x000fe400078e024b */
[----:B------:R-:W-:Y:S02]  /*4e20*/  @!P0 IMAD R5, R8, R72, R3 ;  /* 0x0000004808058224 */ /* 0x000fe400078e0203 */
[----:B------:R-:W-:Y:S04]  /*4e30*/  @!P0 IMAD.MOV.U32 R3, RZ, RZ, R0 ;  /* 0x000000ffff038224 */ /* 0x000fe800078e0000 */
[----:B------:R-:W-:Y:S02]  /*4e40*/  IMAD R77, R3, R74, R77 ;  /* 0x0000004a034d7224 */ /* 0x000fe400078e024d */
[----:B------:R-:W-:Y:S07]  /*4e50*/  IMAD R75, R5, R70, R75 ;  /* 0x00000046054b7224 */ /* 0x000fee00078e024b */
.L_x_82:
[----:B-1----:R-:W-:Y:S01]  /*4e60*/  @!P1 ISETP.NE.AND P0, PT, R10, 0x1, PT ;  /* 0x000000010a00980c */ /* 0x002fe20003f05270 */
[----:B------:R-:W-:Y:S01]  /*4e70*/  @!P1 IMAD.HI.U32 R0, R77, R12, RZ ;  /* 0x0000000c4d009227 */ /* 0x000fe200078e00ff */
[----:B------:R-:W-:Y:S01]  /*4e80*/  @!P1 ISETP.NE.AND P2, PT, R9, 0x1, PT ;  /* 0x000000010900980c */ /* 0x000fe20003f45270 */
[----:B------:R-:W-:Y:S01]  /*4e90*/  ULOP3.LUT UP0, URZ, UR48, 0x1b0, URZ, 0xc0, !UPT ;  /* 0x000001b030ff7892 */ /* 0x000fe2000f80c0ff */
[----:B------:R-:W-:Y:S01]  /*4ea0*/  R2UR UR42, R21 ;  /* 0x00000000152a72ca */ /* 0x000fe200000e0000 */
[----:B------:R-:W-:Y:S01]  /*4eb0*/  @!P1 IMAD.HI.U32 R3, R75, R11, RZ ;  /* 0x0000000b4b039227 */ /* 0x000fe200078e00ff */
[----:B------:R-:W-:Y:S02]  /*4ec0*/  @!P1 SHF.R.U32.HI R0, RZ, R13, R0 ;  /* 0x0000000dff009219 */ /* 0x000fe40000011600 */
[----:B------:R-:W-:Y:S01]  /*4ed0*/  R2UR UR41, R20 ;  /* 0x00000000142972ca */ /* 0x000fe200000e0000 */
[----:B------:R-:W-:Y:S01]  /*4ee0*/  VIADD R195, R195, 0x1 ;  /* 0x00000001c3c37836 */ /* 0x000fe20000000000 */
[----:B------:R-:W-:Y:S02]  /*4ef0*/  @!P1 SHF.R.U32.HI R2, RZ, R14, R3 ;  /* 0x0000000eff029219 */ /* 0x000fe40000011603 */
[----:B------:R-:W-:Y:S02]  /*4f00*/  @!P1 SEL R3, R77, R0, !P2 ;  /* 0x000000004d039207 */ /* 0x000fe40005000000 */
[----:B------:R-:W-:Y:S02]  /*4f10*/  @!P1 SEL R2, R75, R2, !P0 ;  /* 0x000000024b029207 */ /* 0x000fe40004000000 */
[----:B------:R-:W-:Y:S01]  /*4f20*/  @P4 SHF.R.U32.HI R179, RZ, 0x10, R17 ;  /* 0x00000010ffb34819 */ /* 0x000fe20000011611 */
[----:B------:R-:W-:Y:S02]  /*4f30*/  USHF.L.U32 UR42, UR42, 0x7, URZ ;  /* 0x000000072a2a7899 */ /* 0x000fe400080006ff */
[----:B------:R-:W-:Y:S02]  /*4f40*/  @!P1 IMAD.IADD R0, R2, 0x1, -R3 ;  /* 0x0000000102009824 */ /* 0x000fe400078e0a03 */
[----:B------:R-:W-:Y:S01]  /*4f50*/  @!P1 IMAD.IADD R2, R3, 0x1, -R2 ;  /* 0x0000000103029824 */ /* 0x000fe200078e0a02 */
[----:B------:R-:W-:Y:S01]  /*4f60*/  USHF.L.U32 UR41, UR41, 0x7, URZ ;  /* 0x0000000729297899 */ /* 0x000fe200080006ff */
[----:B------:R-:W-:Y:S02]  /*4f70*/  @!P1 IMAD R77, R0, R9, R77 ;  /* 0x00000009004d9224 */ /* 0x000fe400078e024d */
[----:B------:R-:W-:Y:S01]  /*4f80*/  @!P1 IMAD R75, R2, R10, R75 ;  /* 0x0000000a024b9224 */ /* 0x000fe200078e024b */
[----:B------:R-:W-:Y:S08]  /*4f90*/  BRA.U !UP0, `(.L_x_83) ;  /* 0x0000000108407547 */ /* 0x000ff0000b800000 */
[----:B------:R-:W1:Y:S01]  /*4fa0*/  LDCU.64 UR8, c[0x4][0x80] ;  /* 0x01001000ff0877ac */ /* 0x000e620008000a00 */
[----:B------:R-:W-:Y:S01]  /*4fb0*/  MOV R3, 0x0 ;  /* 0x0000000000037802 */ /* 0x000fe20000000f00 */
[----:B------:R-:W-:Y:S02]  /*4fc0*/  HFMA2 R12, -RZ, RZ, 0, 5.9604644775390625e-08 ;  /* 0x00000001ff0c7431 */ /* 0x000fe400000001ff */
[----:B------:R-:W-:Y:S02]  /*4fd0*/  IMAD.MOV.U32 R8, RZ, RZ, 0x70 ;  /* 0x00000070ff087424 */ /* 0x000fe400078e00ff */
[----:B------:R-:W-:Y:S01]  /*4fe0*/  IMAD.MOV.U32 R13, RZ, RZ, RZ ;  /* 0x000000ffff0d7224 */ /* 0x000fe200078e00ff */
[----:B------:R-:W2:Y:S01]  /*4ff0*/  LDCU.64 UR6, c[0x4][0x88] ;  /* 0x01001100ff0677ac */ /* 0x000ea20008000a00 */
[----:B------:R-:W3:Y:S01]  /*5000*/  LDC.64 R2, c[0x4][R3] ;  /* 0x0100000003027b82 */ /* 0x000ee20000000a00 */
[----:B------:R-:W4:Y:S01]  /*5010*/  LDCU.64 UR4, c[0x4][0x8] ;  /* 0x01000100ff0477ac */ /* 0x000f220008000a00 */
[----:B-1----:R-:W-:Y:S01]  /*5020*/  MOV R5, UR9 ;  /* 0x0000000900057c02 */ /* 0x002fe20008000f00 */
[----:B------:R-:W-:Y:S01]  /*5030*/  IMAD.U32 R4, RZ, RZ, UR8 ;  /* 0x00000008ff047e24 */ /* 0x000fe2000f8e00ff */
[----:B--2---:R-:W-:Y:S01]  /*5040*/  MOV R7, UR7 ;  /* 0x0000000700077c02 */ /* 0x004fe20008000f00 */
[----:B------:R-:W-:Y:S01]  /*5050*/  IMAD.U32 R6, RZ, RZ, UR6 ;  /* 0x00000006ff067e24 */ /* 0x000fe2000f8e00ff */
[----:B----4-:R-:W-:Y:S01]  /*5060*/  MOV R11, UR5 ;  /* 0x00000005000b7c02 */ /* 0x010fe20008000f00 */
[----:B------:R-:W-:Y:S02]  /*5070*/  IMAD.U32 R10, RZ, RZ, UR4 ;  /* 0x00000004ff0a7e24 */ /* 0x000fe4000f8e00ff */
[----:B------:R-:W-:Y:S07]  /*5080*/  LEPC R20, `(.L_x_83) ;  /* 0x000000001014794e */ /* 0x000fee0000000000 */
[----:B---3-5:R-:W-:Y:S05]  /*5090*/  CALL.ABS.NOINC R2 ;  /* 0x0000000002007343 */ /* 0x028fea0003c00000 */
.L_x_83:
[----:B------:R-:W-:Y:S01]  /*50a0*/  LOP3.LUT P0, RZ, R192, 0x1b0, RZ, 0xc0, !PT ;  /* 0x000001b0c0ff7812 */ /* 0x000fe2000780c0ff */
[----:B------:R-:W-:Y:S11]  /*50b0*/  BSSY.RECONVERGENT B6, `(.L_x_84) ;  /* 0x0000013000067945 */ /* 0x000ff60003800200 */
[----:B------:R-:W-:Y:S01]  /*50c0*/  @!UPT UIADD3 URZ, UPT, UPT, URZ, URZ, URZ ;  /* 0x000000fffffff290 */ /* 0x000fe2000fffe0ff */
[----:B------:R-:W-:Y:S05]  /*50d0*/  @!P0 BRA `(.L_x_85) ;  /* 0x0000000000408947 */ /* 0x000fea0003800000 */
        /* <DEDUP_REMOVED lines=16> */
.L_x_85:
[----:B------:R-:W-:Y:S05]  /*51e0*/  BSYNC.RECONVERGENT B6 ;  /* 0x0000000000067941 */ /* 0x000fea0003800200 */
.L_x_84:
[----:B------:R-:W-:Y:S01]  /*51f0*/  ISETP.NE.U32.AND P4, PT, R166, RZ, PT ;  /* 0x000000ffa600720c */ /* 0x000fe20003f85070 */
[----:B------:R-:W-:Y:S01]  /*5200*/  UISETP.NE.AND UP2, UPT, UR50, URZ, UPT ;  /* 0x000000ff3200728c */ /* 0x000fe2000bf45270 */
[----:B------:R-:W-:Y:S01]  /*5210*/  ISETP.NE.U32.AND P2, PT, RZ, UR38, PT ;  /* 0x00000026ff007c0c */ /* 0x000fe2000bf45070 */
[----:B------:R-:W-:Y:S01]  /*5220*/  UISETP.NE.U32.AND UP1, UPT, UR44, URZ, UPT ;  /* 0x000000ff2c00728c */ /* 0x000fe2000bf25070 */
[----:B------:R-:W-:Y:S01]  /*5230*/  ISETP.NE.AND.EX P4, PT, R167, RZ, PT, P4 ;  /* 0x000000ffa700720c */ /* 0x000fe20003f85340 */
[----:B------:R-:W-:Y:S01]  /*5240*/  UPLOP3.LUT UP0, UPT, UPT, UPT, UPT, 0x40, 0x4 ;  /* 0x000000000004789c */ /* 0x000fe20003f0e870 */
[----:B------:R-:W-:Y:S01]  /*5250*/  ISETP.NE.AND.EX P2, PT, RZ, UR39, PT, P2 ;  /* 0x00000027ff007c0c */ /* 0x000fe2000bf45320 */
[----:B------:R-:W-:Y:S01]  /*5260*/  UISETP.NE.AND.EX UP1, UPT, UR45, URZ, UPT, UP1 ;  /* 0x000000ff2d00728c */ /* 0x000fe2000bf25310 */
[----:B------:R-:W-:Y:S04]  /*5270*/  PLOP3.LUT P1, PT, PT, PT, UP2, 0x80, 0x8 ;  /* 0x000000000008781c */ /* 0x000fe80003f2f028 */
[----:B------:R-:W-:Y:S06]  /*5280*/  @UP2 UPLOP3.LUT UP0, UPT, UPT, UPT, UP1, 0x80, 0x8 ;  /* 0x000000000008289c */ /* 0x000fec0003f0f010 */
[----:B------:R-:W-:Y:S01]  /*5290*/  PLOP3.LUT P0, PT, PT, PT, UP0, 0x80, 0x8 ;  /* 0x000000000008781c */ /* 0x000fe20003f0f008 */
[----:B------:R-:W-:Y:S01]  /*52a0*/  @!UPT UIADD3 URZ, UPT, UPT, URZ, URZ, URZ ;  /* 0x000000fffffff290 */ /* 0x000fe2000fffe0ff */
[----:B------:R-:W-:Y:S11]  /*52b0*/  BRA.U !UP1, `(.L_x_86) ;  /* 0x0000000109387547 */ /* 0x000ff6000b800000 */
[----:B------:R-:W-:Y:S01]  /*52c0*/  UISETP.NE.U32.AND UP0, UPT, UR38, URZ, UPT ;  /* 0x000000ff2600728c */ /* 0x000fe2000bf05070 */
[----:B------:R-:W-:Y:S02]  /*52d0*/  HFMA2 R0, -RZ, RZ, 0, 5.9604644775390625e-08 ;  /* 0x00000001ff007431 */ /* 0x000fe400000001ff */
[----:B------:R-:W-:Y:S01]  /*52e0*/  IMAD.MOV.U32 R171, RZ, RZ, 0x1 ;  /* 0x00000001ffab7424 */ /* 0x000fe200078e00ff */
[----:B------:R-:W-:Y:S06]  /*52f0*/  UISETP.NE.AND.EX UP0, UPT, UR39, URZ, UPT, UP0 ;  /* 0x000000ff2700728c */ /* 0x000fec000bf05300 */
[----:B------:R-:W-:Y:S05]  /*5300*/  PLOP3.LUT P3, PT, PT, PT, UP0, 0x80, 0x8 ;  /* 0x000000000008781c */ /* 0x000fea0003f6f008 */
[----:B------:R-:W1:Y:S01]  /*5310*/  @UP0 LDCU.64 UR6, c[0x0][0x888] ;  /* 0x00011100ff0607ac */ /* 0x000e620008000a00 */
[----:B------:R-:W-:Y:S07]  /*5320*/  @UP0 UIMAD UR4, UR36, UR44, URZ ;  /* 0x0000002c240402a4 */ /* 0x000fee000f8e02ff */
[----:B------:R-:W-:Y:S01]  /*5330*/  @!P3 PRMT R171, R0, 0x7610, R171 ;  /* 0x0000761000abb816 */ /* 0x000fe200000000ab */
[----:B-1----:R-:W-:Y:S03]  /*5340*/  @UP0 UIMAD.WIDE UR6, UR4, 0x4, UR6 ;  /* 0x00000004040608a5 */ /* 0x002fe6000f8e0206 */
[----:B------:R-:W1:Y:S03]  /*5350*/  @!UP0 LDCU UR4, c[0x0][0x880] ;  /* 0x00011000ff0487ac */ /* 0x000e660008000800 */
[----:B------:R-:W-:Y:S01]  /*5360*/  IMAD.U32 R2, RZ, RZ, UR6 ;  /* 0x00000006ff027e24 */ /* 0x000fe2000f8e00ff */
[----:B------:R-:W-:Y:S05]  /*5370*/  MOV R3, UR7 ;  /* 0x0000000700037c02 */ /* 0x000fea0008000f00 */
[----:B-----5:R2:W5:Y:S02]  /*5380*/  @P3 LDG.E R81, desc[UR46][R2.64] ;  /* 0x0000002e02513981 */ /* 0x020564000c1e1900 */
[----:B-12---:R-:W-:Y:S02]  /*5390*/  @!P3 IMAD.U32 R81, RZ, RZ, UR4 ;  /* 0x00000004ff51be24 */ /* 0x006fe4000f8e00ff */
.L_x_86:
[----:B------:R-:W-:Y:S05]  /*53a0*/  @!P4 BRA `(.L_x_87) ;  /* 0x000000000020c947 */ /* 0x000fea0003800000 */
[----:B------:R-:W-:Y:S04]  /*53b0*/  ISETP.NE.U32.AND P3, PT, R164, RZ, PT ;  /* 0x000000ffa400720c */ /* 0x000fe80003f65070 */
[----:B------:R-:W-:Y:S11]  /*53c0*/  ISETP.NE.AND.EX P3, PT, R165, RZ, PT, P3 ;  /* 0x000000ffa500720c */ /* 0x000ff60003f65330 */
[----:B------:R-:W-:Y:S02]  /*53d0*/  @!UPT UIADD3 URZ, UPT, UPT, URZ, URZ, URZ ;  /* 0x000000fffffff290 */ /* 0x000fe4000fffe0ff */
[----:B------:R-:W1:Y:S01]  /*53e0*/  @P3 LDC.64 R2, c[0x0][0x8a8] ;  /* 0x00022a00ff023b82 */ /* 0x000e620000000a00 */
[----:B------:R-:W-:Y:S04]  /*53f0*/  @P3 IMAD R0, R166, UR36, RZ ;  /* 0x00000024a6003c24 */ /* 0x000fe8000f8e02ff */
[----:B-1----:R-:W-:Y:S05]  /*5400*/  @P3 IMAD.WIDE R2, R0, 0x4, R2 ;  /* 0x0000000400023825 */ /* 0x002fea00078e0202 */
[----:B-----5:R1:W5:Y:S02]  /*5410*/  @P3 LDG.E R78, desc[UR46][R2.64] ;  /* 0x0000002e024e3981 */ /* 0x020364000c1e1900 */
[----:B-1----:R-:W2:Y:S02]  /*5420*/  @!P3 LDC R78, c[0x0][0x8a0] ;  /* 0x00022800ff4ebb82 */ /* 0x002ea40000000800 */
.L_x_87:
[----:B-----5:R-:W-:Y:S01]  /*5430*/  FSETP.NEU.AND P4, PT, R81, RZ, PT ;  /* 0x000000ff5100720b */ /* 0x020fe20003f8d000 */
[----:B------:R-:W-:Y:S01]  /*5440*/  BSSY B1, `(.L_x_88) ;  /* 0x0000047000017945 */ /* 0x000fe20003800000 */
[----:B------:R-:W-:Y:S01]  /*5450*/  SEL R5, RZ, 0xffffffff, P2 ;  /* 0xffffffffff057807 */ /* 0x000fe20001000000 */
[----:B------:R-:W-:Y:S01]  /*5460*/  IMAD.MOV.U32 R208, RZ, RZ, 0x1 ;  /* 0x00000001ffd07424 */ /* 0x000fe200078e00ff */
[----:B------:R-:W-:Y:S01]  /*5470*/  LOP3.LUT P3, RZ, R171, 0xff, RZ, 0xc0, !PT ;  /* 0x000000ffabff7812 */ /* 0x000fe2000786c0ff */
[C---:B------:R-:W-:Y:S01]  /*5480*/  IMAD R80, R76.reuse, 0x80, R79 ;  /* 0x000000804c507824 */ /* 0x040fe200078e024f */
[----:B------:R-:W-:Y:S02]  /*5490*/  @P1 SEL R0, RZ, 0xffffffff, P4 ;  /* 0xffffffffff001807 */ /* 0x000fe40002000000 */
[----:B------:R-:W-:Y:S02]  /*54a0*/  CS2R R162, SRZ ;  /* 0x0000000000a27805 */ /* 0x000fe4000001ff00 */
[----:B------:R-:W-:Y:S02]  /*54b0*/  LEA R3, R181, UR49, 0x3 ;  /* 0x00000031b5037c11 */ /* 0x000fe4000f8e18ff */
[----:B------:R-:W-:Y:S02]  /*54c0*/  CS2R R160, SRZ ;  /* 0x0000000000a07805 */ /* 0x000fe4000001ff00 */
[----:B------:R-:W-:Y:S02]  /*54d0*/  @P0 SEL R0, R5, R0, !P3 ;  /* 0x0000000005000207 */ /* 0x000fe40005800000 */
[----:B------:R-:W-:Y:S02]  /*54e0*/  CS2R R158, SRZ ;  /* 0x00000000009e7805 */ /* 0x000fe4000001ff00 */
[----:B------:R-:W-:Y:S02]  /*54f0*/  LEA R207, R76, UR49, 0x3 ;  /* 0x000000314ccf7c11 */ /* 0x000fe4000f8e18ff */
[----:B------:R-:W-:Y:S02]  /*5500*/  CS2R R156, SRZ ;  /* 0x00000000009c7805 */ /* 0x000fe4000001ff00 */
[----:B------:R-:W-:Y:S02]  /*5510*/  @P1 LOP3.LUT R0, R0, 0x1, RZ, 0xc0, !PT ;  /* 0x0000000100001812 */ /* 0x000fe400078ec0ff */
[----:B------:R-:W-:Y:S02]  /*5520*/  CS2R R154, SRZ ;  /* 0x00000000009a7805 */ /* 0x000fe4000001ff00 */
[----:B------:R-:W-:Y:S02]  /*5530*/  SHF.L.U32 R2, R183, 0x1f, RZ ;  /* 0x0000001fb7027819 */ /* 0x000fe400000006ff */
[----:B------:R-:W-:Y:S02]  /*5540*/  CS2R R152, SRZ ;  /* 0x0000000000987805 */ /* 0x000fe4000001ff00 */
[----:B------:R-:W-:Y:S02]  /*5550*/  ISETP.NE.U32.OR P6, PT, R0, 0x1, !P1 ;  /* 0x000000010000780c */ /* 0x000fe40004fc5470 */
[----:B------:R-:W-:Y:S02]  /*5560*/  CS2R R150, SRZ ;  /* 0x0000000000967805 */ /* 0x000fe4000001ff00 */
[----:B------:R-:W-:Y:S02]  /*5570*/  PLOP3.LUT P2, PT, PT, PT, UP1, 0x80, 0x8 ;  /* 0x000000000008781c */ /* 0x000fe40003f4f018 */
[----:B------:R-:W-:Y:S02]  /*5580*/  CS2R R148, SRZ ;  /* 0x0000000000947805 */ /* 0x000fe4000001ff00 */
[----:B------:R-:W-:Y:S02]  /*5590*/  SEL R0, RZ, 0xffffffff, P4 ;  /* 0xffffffffff007807 */ /* 0x000fe40002000000 */
[----:B------:R-:W-:Y:S03]  /*55a0*/  P2R R184, PR, RZ, 0x40 ;  /* 0x00000040ffb87803 */ /* 0x000fe60000000000 */
[----:B------:R-:W-:Y:S04]  /*55b0*/  @P6 SHF.L.U32 R4, R180, 0x1f, RZ ;  /* 0x0000001fb4046819 */ /* 0x000fe800000006ff */
[----:B------:R-:W-:Y:S01]  /*55c0*/  @P2 SEL R0, R5, R0, !P3 ;  /* 0x0000000005002207 */ /* 0x000fe20005800000 */
[----:B------:R-:W1:Y:S03]  /*55d0*/  @P6 SYNCS.PHASECHK.TRANS64.TRYWAIT P1, [R3+URZ+0x60], R4 ;  /* 0x00006004030065a7 */ /* 0x000e6600080211ff */
[----:B------:R-:W-:Y:S04]  /*55e0*/  LOP3.LUT R0, R0, 0x1, RZ, 0xc0, !PT ;  /* 0x0000000100007812 */ /* 0x000fe800078ec0ff */
[----:B------:R-:W-:Y:S04]  /*55f0*/  ISETP.NE.U32.AND P5, PT, R0, 0x1, PT ;  /* 0x000000010000780c */ /* 0x000fe80003fa5070 */
[----:B------:R-:W-:Y:S01]  /*5600*/  P2R R209, PR, RZ, 0x20 ;  /* 0x00000020ffd17803 */ /* 0x000fe20000000000 */
[----:B------:R3:W4:Y:S01]  /*5610*/  SYNCS.PHASECHK.TRANS64.TRYWAIT P0, [R207+URZ+0xb0], R2 ;  /* 0x0000b002cf0075a7 */ /* 0x00072200080011ff */
[----:B-1----:R-:W-:Y:S01]  /*5620*/  @P6 SEL R208, RZ, 0x1, !P1 ;  /* 0x00000001ffd06807 */ /* 0x002fe20004800000 */
[----:B---3--:R-:W-:Y:S06]  /*5630*/  @!P6 BRA `(.L_x_89) ;  /* 0x00000000009ce947 */ /* 0x008fec0003800000 */
[----:B------:R-:W-:Y:S01]  /*5640*/  @P5 IMAD R6, R181, 0x2000, R190 ;  /* 0x00002000b5065824 */ /* 0x000fe200078e02be */
[----:B------:R-:W-:Y:S01]  /*5650*/  ISETP.NE.AND P1, PT, R208, RZ, PT ;  /* 0x000000ffd000720c */ /* 0x000fe20003f25270 */
[----:B------:R-:W-:Y:S01]  /*5660*/  BSSY B0, `(.L_x_90) ;  /* 0x0000010000007945 */ /* 0x000fe20003800000 */
[----:B------:R-:W-:Y:S01]  /*5670*/  CS2R R150, SRZ ;  /* 0x0000000000967805 */ /* 0x000fe2000001ff00 */
[--C-:B------:R-:W-:Y:S01]  /*5680*/  @P5 IMAD R7, R191, -0x10, R6.reuse ;  /* 0xfffffff0bf075824 */ /* 0x100fe200078e0206 */
[----:B------:R-:W-:Y:S01]  /*5690*/  CS2R R148, SRZ ;  /* 0x0000000000947805 */ /* 0x000fe2000001ff00 */
[----:B------:R-:W-:Y:S01]  /*56a0*/  @P5 IMAD R5, R189, -0x10, R6 ;  /* 0xfffffff0bd055824 */ /* 0x000fe200078e0206 */
[----:B------:R-:W-:Y:S01]  /*56b0*/  CS2R R158, SRZ ;  /* 0x00000000009e7805 */ /* 0x000fe2000001ff00 */
[----:B------:R-:W-:Y:S01]  /*56c0*/  @P5 IMAD R4, R188, 0x10, R7 ;  /* 0x00000010bc045824 */ /* 0x000fe200078e0207 */
[----:B------:R-:W-:Y:S02]  /*56d0*/  CS2R R156, SRZ ;  /* 0x00000000009c7805 */ /* 0x000fe4000001ff00 */
[----:B------:R-:W-:Y:S02]  /*56e0*/  CS2R R154, SRZ ;  /* 0x00000000009a7805 */ /* 0x000fe4000001ff00 */
[----:B------:R-:W-:Y:S02]  /*56f0*/  CS2R R152, SRZ ;  /* 0x0000000000987805 */ /* 0x000fe4000001ff00 */
[----:B------:R-:W-:Y:S02]  /*5700*/  CS2R R162, SRZ ;  /* 0x0000000000a27805 */ /* 0x000fe4000001ff00 */
[----:B------:R-:W-:Y:S01]  /*5710*/  CS2R R160, SRZ ;  /* 0x0000000000a07805 */ /* 0x000fe2000001ff00 */
[----:B------:R-:W-:Y:S06]  /*5720*/  @P1 BRA `(.L_x_91) ;  /* 0x00000000000c1947 */ /* 0x000fec0003800000 */
[----:B------:R-:W-:Y:S04]  /*5730*/  SHF.L.U32 R0, R180, 0x1f, RZ ;  /* 0x0000001fb4007819 */ /* 0x000fe800000006ff */
[----:B------:R-:W1:Y:S02]  /*5740*/  SYNCS.PHASECHK.TRANS64.TRYWAIT P1, [R3+URZ+0x60], R0 ;  /* 0x00006000030075a7 */ /* 0x000e6400080211ff */
[----:B-1----:R-:W-:Y:S05]  /*5750*/  @!P1 BRA `(.L_x_92) ;  /* 0x0000003400509947 */ /* 0x002fea0003800000 */
.L_x_91:
[----:B------:R-:W-:Y:S05]  /*5760*/  BSYNC B0 ;  /* 0x0000000000007941 */ /* 0x000fea0003800000 */
.L_x_90:
[----:B------:R-:W-:Y:S01]  /*5770*/  ISETP.NE.AND P1, PT, R209, RZ, PT ;  /* 0x000000ffd100720c */ /* 0x000fe20003f25270 */
[----:B-1----:R-:W-:Y:S02]  /*5780*/  VIADD R3, R3, 0x70 ;  /* 0x0000007003037836 */ /* 0x002fe40000000000 */
[----:B------:R-:W-:Y:S02]  /*5790*/  IMAD.U32 R0, RZ, RZ, UR37 ;  /* 0x00000025ff007e24 */ /* 0x000fe4000f8e00ff */
[----:B------:R-:W-:Y:S03]  /*57a0*/  VIADD R181, R181, 0x1 ;  /* 0x00000001b5b57836 */ /* 0x000fe60000000000 */
[----:B------:R-:W-:Y:S05]  /*57b0*/  PRMT R0, R0, 0x654, R3 ;  /* 0x0000065400007816 */ /* 0x000fea0000000003 */
[----:B------:R1:W3:Y:S04]  /*57c0*/  @P1 LDS.128 R148, [R6] ;  /* 0x0000000006941984 */ /* 0x0002e80000000c00 */
[----:B------:R1:W1:Y:S04]  /*57d0*/  @P1 LDS.128 R156, [R5+0x20] ;  /* 0x00002000059c1984 */ /* 0x0002680000000c00 */
[----:B------:R1:W1:Y:S04]  /*57e0*/  @P1 LDS.128 R152, [R7+0x10] ;  /* 0x0000100007981984 */ /* 0x0002680000000c00 */
[----:B------:R1:W1:Y:S01]  /*57f0*/  @P1 LDS.128 R160, [R4+0x10] ;  /* 0x0000100004a01984 */ /* 0x0002620000000c00 */
[C---:B------:R-:W-:Y:S01]  /*5800*/  ISETP.NE.AND P1, PT, R181.reuse, 0x2, PT ;  /* 0x00000002b500780c */ /* 0x040fe20003f25270 */
[----:B------:R-:W-:Y:S01]  /*5810*/  @!PT LDS RZ, [RZ] ;  /* 0x00000000fffff984 */ /* 0x000fe20000000800 */
[----:B------:R-:W-:Y:S01]  /*5820*/  @!PT LDS RZ, [RZ] ;  /* 0x00000000fffff984 */ /* 0x000fe20000000800 */
[----:B------:R-:W-:Y:S01]  /*5830*/  @!PT LDS RZ, [RZ] ;  /* 0x00000000fffff984 */ /* 0x000fe20000000800 */
[----:B------:R-:W-:Y:S01]  /*5840*/  @!PT LDS RZ, [RZ] ;  /* 0x00000000fffff984 */ /* 0x000fe20000000800 */
[----:B------:R5:W-:Y:S06]  /*5850*/  MEMBAR.ALL.CTA ;  /* 0x0000000000007992 */ /* 0x000bec0000008000 */
[----:B-----5:R-:W5:Y:S01]  /*5860*/  FENCE.VIEW.ASYNC.S ;  /* 0x00000000000073c6 */ /* 0x020f620000000000 */
[----:B------:R-:W-:Y:S02]  /*5870*/  SEL R3, RZ, 0x1, P1 ;  /* 0x00000001ff037807 */ /* 0x000fe40000800000 */
[----:B------:R-:W-:Y:S02]  /*5880*/  SEL R181, R181, RZ, P1 ;  /* 0x000000ffb5b57207 */ /* 0x000fe40000800000 */
[----:B------:R-:W-:Y:S01]  /*5890*/  LOP3.LUT R180, R180, R3, RZ, 0x3c, !PT ;  /* 0x00000003b4b47212 */ /* 0x000fe200078e3cff */
[----:B-----5:R1:W-:Y:S06]  /*58a0*/  SYNCS.ARRIVE.TRANS64.RED.A1T0 RZ, [R0+URZ], RZ ;  /* 0x000000ff00ff79a7 */ /* 0x0203ec00081004ff */
.L_x_89:
[----:B------:R-:W-:Y:S05]  /*58b0*/  BSYNC B1 ;  /* 0x0000000000017941 */ /* 0x000fea0003800000 */
.L_x_88:
[----:B-1----:R-:W-:Y:S04]  /*58c0*/  SHF.R.U32.HI R0, RZ, 0x15, R80 ;  /* 0x00000015ff007819 */ /* 0x002fe80000011650 */
[----:B------:R-:W-:Y:S01]  /*58d0*/  LOP3.LUT P1, RZ, R0, 0x3, R173, 0x48, !PT ;  /* 0x0000000300ff7812 */ /* 0x000fe200078248ad */
[----:B------:R-:W-:Y:S01]  /*58e0*/  @!UPT UIADD3 URZ, UPT, UPT, URZ, URZ, URZ ;  /* 0x000000fffffff290 */ /* 0x000fe2000fffe0ff */
[----:B----4-:R-:W-:Y:S11]  /*58f0*/  @P0 BRA `(.L_x_93) ;  /* 0x0000000000080947 */ /* 0x010ff60003800000 */
[----:B------:R-:W1:Y:S02]  /*5900*/  SYNCS.PHASECHK.TRANS64.TRYWAIT P0, [R207+URZ+0xb0], R2 ;  /* 0x0000b002cf0075a7 */ /* 0x000e6400080011ff */
[----:B-1----:R-:W-:Y:S05]  /*5910*/  @!P0 BRA `(.L_x_94) ;  /* 0x0000003000f48947 */ /* 0x002fea0003800000 */
.L_x_93:
[----:B------:R-:W-:Y:S04]  /*5920*/  BSSY.RECONVERGENT B6, `(.L_x_95) ;  /* 0x0000012000067945 */ /* 0x000fe80003800200 */
[----:B------:R-:W-:Y:S05]  /*5930*/  @!P1 BRA `(.L_x_96) ;  /* 0x0000000000409947 */ /* 0x000fea0003800000 */
[----:B------:R-:W4:Y:S01]  /*5940*/  LDCU.64 UR8, c[0x4][0x70] ;  /* 0x01000e00ff0877ac */ /* 0x000f220008000a00 */
[----:B------:R-:W-:Y:S01]  /*5950*/  MOV R3, 0x0 ;  /* 0x0000000000037802 */ /* 0x000fe20000000f00 */
[----:B------:R-:W-:Y:S02]  /*5960*/  HFMA2 R12, -RZ, RZ, 0, 5.9604644775390625e-08 ;  /* 0x00000001ff0c7431 */ /* 0x000fe400000001ff */
[----:B------:R-:W-:Y:S02]  /*5970*/  IMAD.MOV.U32 R8, RZ, RZ, 0x192 ;  /* 0x00000192ff087424 */ /* 0x000fe400078e00ff */
[----:B------:R-:W-:Y:S01]  /*5980*/  IMAD.MOV.U32 R13, RZ, RZ, RZ ;  /* 0x000000ffff0d7224 */ /* 0x000fe200078e00ff */
[----:B------:R-:W5:Y:S01]  /*5990*/  LDCU.64 UR6, c[0x4][0x78] ;  /* 0x01000f00ff0677ac */ /* 0x000f620008000a00 */
[----:B-1----:R-:W1:Y:S01]  /*59a0*/  LDC.64 R2, c[0x4][R3] ;  /* 0x0100000003027b82 */ /* 0x002e620000000a00 */
[----:B------:R-:W2:Y:S01]  /*59b0*/  LDCU.64 UR4, c[0x4][0x10] ;  /* 0x01000200ff0477ac */ /* 0x000ea20008000a00 */
[----:B----4-:R-:W-:Y:S01]  /*59c0*/  MOV R5, UR9 ;  /* 0x0000000900057c02 */ /* 0x010fe20008000f00 */
[----:B------:R-:W-:Y:S01]  /*59d0*/  IMAD.U32 R4, RZ, RZ, UR8 ;  /* 0x00000008ff047e24 */ /* 0x000fe2000f8e00ff */
[----:B-----5:R-:W-:Y:S01]  /*59e0*/  MOV R7, UR7 ;  /* 0x0000000700077c02 */ /* 0x020fe20008000f00 */
[----:B------:R-:W-:Y:S01]  /*59f0*/  IMAD.U32 R6, RZ, RZ, UR6 ;  /* 0x00000006ff067e24 */ /* 0x000fe2000f8e00ff */
[----:B--2---:R-:W-:Y:S01]  /*5a00*/  MOV R11, UR5 ;  /* 0x00000005000b7c02 */ /* 0x004fe20008000f00 */
[----:B------:R-:W-:Y:S02]  /*5a10*/  IMAD.U32 R10, RZ, RZ, UR4 ;  /* 0x00000004ff0a7e24 */ /* 0x000fe4000f8e00ff */
[----:B------:R-:W-:Y:S07]  /*5a20*/  LEPC R20, `(.L_x_96) ;  /* 0x000000001014794e */ /* 0x000fee0000000000 */
[----:B-1-3--:R-:W-:Y:S05]  /*5a30*/  CALL.ABS.NOINC R2 ;  /* 0x0000000002007343 */ /* 0x00afea0003c00000 */
.L_x_96:
[----:B------:R-:W-:Y:S05]  /*5a40*/  BSYNC.RECONVERGENT B6 ;  /* 0x0000000000067941 */ /* 0x000fea0003800200 */
.L_x_95:
[-C--:B---3--:R-:W-:Y:S01]  /*5a50*/  F2FP.F16.E4M3.UNPACK_B R83, R148.reuse ;  /* 0x00000094ff53723e */ /* 0x088fe200020006ff */
[----:B------:R-:W-:Y:S05]  /*5a60*/  WARPSYNC.ALL ;  /* 0x0000000000007948 */ /* 0x000fea0003800000 */
[----:B------:R-:W-:Y:S01]  /*5a70*/  R2UR UR4, R80 ;  /* 0x00000000500472ca */ /* 0x000fe200000e0000 */
[--C-:B------:R-:W-:Y:S01]  /*5a80*/  HADD2.F32 R82, -RZ, R83.reuse.H0_H0 ;  /* 0x20000053ff527230 */ /* 0x100fe20000004100 */
[----:B------:R-:W-:Y:S01]  /*5a90*/  F2FP.F16.E4M3.UNPACK_B R85, R148.H1 ;  /* 0x00000094ff55723e */ /* 0x000fe200030006ff */
[----:B------:R-:W-:Y:S01]  /*5aa0*/  HADD2.F32 R83, -RZ, R83.H1_H1 ;  /* 0x30000053ff537230 */ /* 0x000fe20000004100 */
[-C--:B------:R-:W-:Y:S01]  /*5ab0*/  F2FP.F16.E4M3.UNPACK_B R87, R149.reuse ;  /* 0x00000095ff57723e */ /* 0x080fe200020006ff */
[----:B------:R-:W-:Y:S01]  /*5ac0*/  BSSY.RECONVERGENT B0, `(.L_x_97) ;  /* 0x000011d000007945 */ /* 0x000fe20003800200 */
[----:B------:R-:W-:Y:S01]  /*5ad0*/  F2FP.F16.E4M3.UNPACK_B R89, R149.H1 ;  /* 0x00000095ff59723e */ /* 0x000fe200030006ff */
[----:B------:R-:W-:Y:S01]  /*5ae0*/  HADD2.F32 R84, -RZ, R85.H0_H0 ;  /* 0x20000055ff547230 */ /* 0x000fe20000004100 */
[-C--:B------:R-:W-:Y:S01]  /*5af0*/  F2FP.F16.E4M3.UNPACK_B R91, R150.reuse ;  /* 0x00000096ff5b723e */ /* 0x080fe200020006ff */
[----:B------:R-:W-:Y:S01]  /*5b00*/  HADD2.F32 R88, -RZ, R87.H1_H1 ;  /* 0x30000057ff587230 */ /* 0x000fe20000004100 */
[----:B------:R-:W-:Y:S01]  /*5b10*/  F2FP.F16.E4M3.UNPACK_B R93, R150.H1 ;  /* 0x00000096ff5d723e */ /* 0x000fe200030006ff */
[----:B------:R-:W-:Y:S01]  /*5b20*/  HADD2.F32 R86, -RZ, R85.H1_H1 ;  /* 0x30000055ff567230 */ /* 0x000fe20000004100 */
[-C--:B------:R-:W-:Y:S01]  /*5b30*/  F2FP.F16.E4M3.UNPACK_B R95, R151.reuse ;  /* 0x00000097ff5f723e */ /* 0x080fe200020006ff */
[----:B------:R-:W2:Y:S01]  /*5b40*/  LDTM.x64 R4, tmem[UR4] ;  /* 0x00000004000479ee */ /* 0x000ea20008340000 */
[----:B------:R-:W-:Y:S01]  /*5b50*/  F2FP.F16.E4M3.UNPACK_B R97, R151.H1 ;  /* 0x00000097ff61723e */ /* 0x000fe200030006ff */
[----:B------:R-:W-:Y:S01]  /*5b60*/  HADD2.F32 R85, -RZ, R87.H0_H0 ;  /* 0x20000057ff557230 */ /* 0x000fe20000004100 */
[-C--:B------:R-:W-:Y:S01]  /*5b70*/  F2FP.F16.E4M3.UNPACK_B R99, R152.reuse ;  /* 0x00000098ff63723e */ /* 0x080fe200020006ff */
[----:B------:R-:W-:Y:S01]  /*5b80*/  HADD2.F32 R87, -RZ, R89.H0_H0 ;  /* 0x20000059ff577230 */ /* 0x000fe20000004100 */
[----:B------:R-:W-:Y:S01]  /*5b90*/  F2FP.F16.E4M3.UNPACK_B R101, R152.H1 ;  /* 0x00000098ff65723e */ /* 0x000fe200030006ff */
[----:B------:R-:W-:Y:S01]  /*5ba0*/  HADD2.F32 R92, -RZ, R91.H1_H1 ;  /* 0x3000005bff5c7230 */ /* 0x000fe20000004100 */
[----:B------:R-:W-:Y:S01]  /*5bb0*/  ISETP.NE.AND P6, PT, R184, RZ, PT ;  /* 0x000000ffb800720c */ /* 0x000fe20003fc5270 */
[----:B------:R-:W-:Y:S01]  /*5bc0*/  HADD2.F32 R96, -RZ, R95.H1_H1 ;  /* 0x3000005fff607230 */ /* 0x000fe20000004100 */
[----:B------:R-:W-:Y:S01]  /*5bd0*/  SHF.L.U32 R211, R176, 0x4, RZ ;  /* 0x00000004b0d37819 */ /* 0x000fe200000006ff */
[----:B------:R-:W-:Y:S01]  /*5be0*/  HADD2.F32 R100, -RZ, R99.H1_H1 ;  /* 0x30000063ff647230 */ /* 0x000fe20000004100 */
[----:B------:R-:W-:Y:S01]  /*5bf0*/  SHF.L.U32 R219, R175, 0x4, RZ ;  /* 0x00000004afdb7819 */ /* 0x000fe200000006ff */
[----:B------:R-:W-:Y:S01]  /*5c00*/  HADD2.F32 R90, -RZ, R89.H1_H1 ;  /* 0x30000059ff5a7230 */ /* 0x000fe20000004100 */
[C---:B------:R-:W-:Y:S01]  /*5c10*/  IADD3 R204, PT, PT, R190.reuse, R211, RZ ;  /* 0x000000d3becc7210 */ /* 0x040fe20007ffe0ff */
[----:B------:R-:W-:Y:S01]  /*5c20*/  HADD2.F32 R89, -RZ, R91.H0_H0 ;  /* 0x2000005bff597230 */ /* 0x000fe20000004100 */
[----:B------:R-:W-:Y:S01]  /*5c30*/  IADD3 R206, PT, PT, R190, R219, RZ ;  /* 0x000000dbbece7210 */ /* 0x000fe20007ffe0ff */
[--C-:B------:R-:W-:Y:S01]  /*5c40*/  HADD2.F32 R91, -RZ, R93.reuse.H0_H0 ;  /* 0x2000005dff5b7230 */ /* 0x100fe20000004100 */
[----:B------:R-:W-:Y:S01]  /*5c50*/  SHF.L.U32 R217, R188, 0x4, RZ ;  /* 0x00000004bcd97819 */ /* 0x000fe200000006ff */
[----:B------:R-:W-:Y:S01]  /*5c60*/  HADD2.F32 R94, -RZ, R93.H1_H1 ;  /* 0x3000005dff5e7230 */ /* 0x000fe20000004100 */
[-C--:B------:R-:W-:Y:S01]  /*5c70*/  F2FP.F16.E4M3.UNPACK_B R103, R153.reuse ;  /* 0x00000099ff67723e */ /* 0x080fe200020006ff */
[----:B------:R-:W-:Y:S01]  /*5c80*/  HADD2.F32 R93, -RZ, R95.H0_H0 ;  /* 0x2000005fff5d7230 */ /* 0x000fe20000004100 */
[----:B------:R-:W-:Y:S01]  /*5c90*/  IADD3 R205, PT, PT, R217, R204, RZ ;  /* 0x000000ccd9cd7210 */ /* 0x000fe20007ffe0ff */
[----:B------:R-:W-:Y:S01]  /*5ca0*/  HADD2.F32 R95, -RZ, R97.H0_H0 ;  /* 0x20000061ff5f7230 */ /* 0x000fe20000004100 */
[----:B------:R-:W-:Y:S01]  /*5cb0*/  F2FP.F16.E4M3.UNPACK_B R105, R153.H1 ;  /* 0x00000099ff69723e */ /* 0x000fe200030006ff */
[C---:B--2---:R-:W-:Y:S01]  /*5cc0*/  FMUL R0, R78.reuse, R4 ;  /* 0x000000044e007220 */ /* 0x044fe20000400000 */
[C---:B-1----:R-:W-:Y:S01]  /*5cd0*/  FMUL R2, R78.reuse, R5 ;  /* 0x000000054e027220 */ /* 0x042fe20000400000 */
[C---:B------:R-:W-:Y:S01]  /*5ce0*/  FMUL R4, R78.reuse, R8 ;  /* 0x000000084e047220 */ /* 0x040fe20000400000 */
[C---:B------:R-:W-:Y:S01]  /*5cf0*/  FMUL R5, R78.reuse, R9 ;  /* 0x000000094e057220 */ /* 0x040fe20000400000 */
[C---:B------:R-:W-:Y:S01]  /*5d00*/  FFMA R0, R81.reuse, R82, R0 ;  /* 0x0000005251007223 */ /* 0x040fe20000000000 */
[C---:B------:R-:W-:Y:S01]  /*5d10*/  FFMA R2, R81.reuse, R83, R2 ;  /* 0x0000005351027223 */ /* 0x040fe20000000002 */
[C---:B------:R-:W-:Y:S01]  /*5d20*/  FMUL R8, R78.reuse, R12 ;  /* 0x0000000c4e087220 */ /* 0x040fe20000400000 */
[C---:B------:R-:W-:Y:S01]  /*5d30*/  FMUL R9, R78.reuse, R13 ;  /* 0x0000000d4e097220 */ /* 0x040fe20000400000 */
[C---:B------:R-:W-:Y:S01]  /*5d40*/  FMUL R12, R78.reuse, R16 ;  /* 0x000000104e0c7220 */ /* 0x040fe20000400000 */
[C---:B------:R-:W-:Y:S01]  /*5d50*/  FMUL R13, R78.reuse, R17 ;  /* 0x000000114e0d7220 */ /* 0x040fe20000400000 */
[C---:B------:R-:W-:Y:S01]  /*5d60*/  FMUL R16, R78.reuse, R20 ;  /* 0x000000144e107220 */ /* 0x040fe20000400000 */
[C---:B------:R-:W-:Y:S01]  /*5d70*/  FMUL R17, R78.reuse, R21 ;  /* 0x000000154e117220 */ /* 0x040fe20000400000 */
[----:B------:R-:W-:Y:S02]  /*5d80*/  HADD2.F32 R104, -RZ, R103.H1_H1 ;  /* 0x30000067ff687230 */ /* 0x000fe40000004100 */
[C---:B------:R-:W-:Y:S01]  /*5d90*/  FMUL R20, R78.reuse, R24 ;  /* 0x000000184e147220 */ /* 0x040fe20000400000 */
[C---:B------:R-:W-:Y:S01]  /*5da0*/  FMUL R21, R78.reuse, R25 ;  /* 0x000000194e157220 */ /* 0x040fe20000400000 */
[C---:B------:R-:W-:Y:S01]  /*5db0*/  FMUL R24, R78.reuse, R28 ;  /* 0x0000001c4e187220 */ /* 0x040fe20000400000 */
[C---:B------:R-:W-:Y:S01]  /*5dc0*/  FMUL R25, R78.reuse, R29 ;  /* 0x0000001d4e197220 */ /* 0x040fe20000400000 */
[C---:B------:R-:W-:Y:S01]  /*5dd0*/  FMUL R28, R78.reuse, R32 ;  /* 0x000000204e1c7220 */ /* 0x040fe20000400000 */
[C---:B------:R-:W-:Y:S01]  /*5de0*/  FMUL R29, R78.reuse, R33 ;  /* 0x000000214e1d7220 */ /* 0x040fe20000400000 */
[C---:B------:R-:W-:Y:S01]  /*5df0*/  FMUL R32, R78.reuse, R36 ;  /* 0x000000244e207220 */ /* 0x040fe20000400000 */
[----:B------:R-:W-:Y:S01]  /*5e00*/  F2FP.F16.E4M3.UNPACK_B R107, R154 ;  /* 0x0000009aff6b723e */ /* 0x000fe200020006ff */
[C---:B------:R-:W-:Y:S01]  /*5e10*/  FMUL R33, R78.reuse, R37 ;  /* 0x000000254e217220 */ /* 0x040fe20000400000 */
[C---:B------:R-:W-:Y:S01]  /*5e20*/  FMUL R36, R78.reuse, R40 ;  /* 0x000000284e247220 */ /* 0x040fe20000400000 */
[----:B------:R-:W-:Y:S01]  /*5e30*/  F2FP.F16.E4M3.UNPACK_B R109, R154.H1 ;  /* 0x0000009aff6d723e */ /* 0x000fe200030006ff */
[C---:B------:R-:W-:Y:S01]  /*5e40*/  FMUL R37, R78.reuse, R41 ;  /* 0x000000294e257220 */ /* 0x040fe20000400000 */
[----:B------:R-:W-:Y:S02]  /*5e50*/  HADD2.F32 R108, -RZ, R107.H1_H1 ;  /* 0x3000006bff6c7230 */ /* 0x000fe40000004100 */
        /* <DEDUP_REMOVED lines=26> */
[C---:B------:R-:W-:Y:S01]  /*6000*/  FFMA R3, R81.reuse, R84, R3 ;  /* 0x0000005451037223 */ /* 0x040fe20000000003 */
[C---:B------:R-:W-:Y:S01]  /*6010*/  FFMA R7, R81.reuse, R86, R7 ;  /* 0x0000005651077223 */ /* 0x040fe20000000007 */
[----:B------:R-:W-:Y:S01]  /*6020*/  F2FP.F16.E4M3.UNPACK_B R127, R159 ;  /* 0x0000009fff7f723e */ /* 0x000fe200020006ff */
[C---:B------:R-:W-:Y:S01]  /*6030*/  FFMA R4, R81.reuse, R85, R4 ;  /* 0x0000005551047223 */ /* 0x040fe20000000004 */
[C---:B------:R-:W-:Y:S01]  /*6040*/  FFMA R5, R81.reuse, R88, R5 ;  /* 0x0000005851057223 */ /* 0x040fe20000000005 */
[----:B------:R-:W-:Y:S01]  /*6050*/  F2FP.F16.E4M3.UNPACK_B R129, R159.H1 ;  /* 0x0000009fff81723e */ /* 0x000fe200030006ff */
[----:B------:R-:W-:Y:S01]  /*6060*/  FFMA R6, R81, R87, R6 ;  /* 0x0000005751067223 */ /* 0x000fe20000000006 */
[----:B------:R-:W-:Y:S01]  /*6070*/  F2FP.SATFINITE.E4M3.F32.PACK_AB_MERGE_C R185, R7, R3, RZ ;  /* 0x0000000307b9723e */ /* 0x000fe200048070ff */
[----:B------:R-:W-:Y:S02]  /*6080*/  HADD2.F32 R124, -RZ, R123.H1_H1 ;  /* 0x3000007bff7c7230 */ /* 0x000fe40000004100 */
[----:B------:R-:W-:Y:S01]  /*6090*/  FMUL R11, R78, R11 ;  /* 0x0000000b4e0b7220 */ /* 0x000fe20000400000 */
[----:B------:R-:W-:Y:S01]  /*60a0*/  HADD2.F32 R128, -RZ, R127.H1_H1 ;  /* 0x3000007fff807230 */ /* 0x000fe20000004100 */
[----:B------:R-:W-:Y:S01]  /*60b0*/  F2FP.SATFINITE.E4M3.F32.PACK_AB_MERGE_C R184, R2, R0, R185 ;  /* 0x0000000002b8723e */ /* 0x000fe200048070b9 */
[C---:B------:R-:W-:Y:S01]  /*60c0*/  FMUL R10, R78.reuse, R14 ;  /* 0x0000000e4e0a7220 */ /* 0x040fe20000400000 */
[C---:B------:R-:W-:Y:S01]  /*60d0*/  FFMA R11, R81.reuse, R90, R11 ;  /* 0x0000005a510b7223 */ /* 0x040fe2000000000b */
[C---:B------:R-:W-:Y:S01]  /*60e0*/  FFMA R8, R81.reuse, R89, R8 ;  /* 0x0000005951087223 */ /* 0x040fe20000000008 */
[----:B------:R-:W-:Y:S01]  /*60f0*/  FFMA R9, R81, R92, R9 ;  /* 0x0000005c51097223 */ /* 0x000fe20000000009 */
[----:B------:R-:W-:Y:S01]  /*6100*/  F2FP.F16.E4M3.UNPACK_B R131, R160 ;  /* 0x000000a0ff83723e */ /* 0x000fe200020006ff */
[----:B------:R-:W-:Y:S01]  /*6110*/  HADD2.F32 R98, -RZ, R97.H1_H1 ;  /* 0x30000061ff627230 */ /* 0x000fe20000004100 */
[----:B------:R-:W-:Y:S01]  /*6120*/  F2FP.SATFINITE.E4M3.F32.PACK_AB_MERGE_C R186, R11, R6, RZ ;  /* 0x000000060bba723e */ /* 0x000fe200048070ff */
[----:B------:R-:W-:Y:S01]  /*6130*/  FFMA R10, R81, R91, R10 ;  /* 0x0000005b510a7223 */ /* 0x000fe2000000000a */
[----:B------:R-:W-:Y:S02]  /*6140*/  HADD2.F32 R97, -RZ, R99.H0_H0 ;  /* 0x20000063ff617230 */ /* 0x000fe40000004100 */
[C---:B------:R-:W-:Y:S01]  /*6150*/  FMUL R15, R78.reuse, R15 ;  /* 0x0000000f4e0f7220 */ /* 0x040fe20000400000 */
[----:B------:R-:W-:Y:S01]  /*6160*/  F2FP.SATFINITE.E4M3.F32.PACK_AB_MERGE_C R185, R5, R4, R186 ;  /* 0x0000000405b9723e */ /* 0x000fe200048070ba */
[----:B------:R-:W-:Y:S02]  /*6170*/  HADD2.F32 R132, -RZ, R131.H1_H1 ;  /* 0x30000083ff847230 */ /* 0x000fe40000004100 */
[C---:B------:R-:W-:Y:S01]  /*6180*/  FMUL R14, R78.reuse, R18 ;  /* 0x000000124e0e7220 */ /* 0x040fe20000400000 */
[C---:B------:R-:W-:Y:S01]  /*6190*/  FFMA R15, R81.reuse, R94, R15 ;  /* 0x0000005e510f7223 */ /* 0x040fe2000000000f */
[C---:B------:R-:W-:Y:S01]  /*61a0*/  FFMA R12, R81.reuse, R93, R12 ;  /* 0x0000005d510c7223 */ /* 0x040fe2000000000c */
[----:B------:R-:W-:Y:S01]  /*61b0*/  FFMA R13, R81, R96, R13 ;  /* 0x00000060510d7223 */ /* 0x000fe2000000000d */
[----:B------:R-:W-:Y:S01]  /*61c0*/  F2FP.F16.E4M3.UNPACK_B R133, R160.H1 ;  /* 0x000000a0ff85723e */ /* 0x000fe200030006ff */
[--C-:B------:R-:W-:Y:S01]  /*61d0*/  HADD2.F32 R99, -RZ, R101.reuse.H0_H0 ;  /* 0x20000065ff637230 */ /* 0x100fe20000004100 */
[----:B------:R-:W-:Y:S01]  /*61e0*/  F2FP.SATFINITE.E4M3.F32.PACK_AB_MERGE_C R186, R15, R10, RZ ;  /* 0x0000000a0fba723e */ /* 0x000fe200048070ff */
[----:B------:R-:W-:Y:S01]  /*61f0*/  FFMA R14, R81, R95, R14 ;  /* 0x0000005f510e7223 */ /* 0x000fe2000000000e */
[C---:B------:R-:W-:Y:S01]  /*6200*/  FMUL R19, R78.reuse, R19 ;  /* 0x000000134e137220 */ /* 0x040fe20000400000 */
[----:B------:R-:W-:Y:S01]  /*6210*/  HADD2.F32 R102, -RZ, R101.H1_H1 ;  /* 0x30000065ff667230 */ /* 0x000fe20000004100 */
[----:B------:R-:W-:Y:S01]  /*6220*/  F2FP.SATFINITE.E4M3.F32.PACK_AB_MERGE_C R186, R9, R8, R186 ;  /* 0x0000000809ba723e */ /* 0x000fe200048070ba */
[----:B------:R-:W-:Y:S02]  /*6230*/  HADD2.F32 R101, -RZ, R103.H0_H0 ;  /* 0x20000067ff657230 */ /* 0x000fe40000004100 */
[C---:B------:R-:W-:Y:S01]  /*6240*/  FFMA R19, R81.reuse, R98, R19 ;  /* 0x0000006251137223 */ /* 0x040fe20000000013 */
[C---:B------:R-:W-:Y:S01]  /*6250*/  FFMA R16, R81.reuse, R97, R16 ;  /* 0x0000006151107223 */ /* 0x040fe20000000010 */
[----:B------:R-:W-:Y:S01]  /*6260*/  FFMA R17, R81, R100, R17 ;  /* 0x0000006451117223 */ /* 0x000fe20000000011 */
[C---:B------:R-:W-:Y:S01]  /*6270*/  FMUL R18, R78.reuse, R22 ;  /* 0x000000164e127220 */ /* 0x040fe20000400000 */
[----:B------:R-:W-:Y:S01]  /*6280*/  F2FP.F16.E4M3.UNPACK_B R135, R161 ;  /* 0x000000a1ff87723e */ /* 0x000fe200020006ff */
        /* <DEDUP_REMOVED lines=10> */
[----:B------:R1:W-:Y:S01]  /*6330*/  STS.128 [R172+UR49+0x4200], R184 ;  /* 0x004200b8ac007988 */ /* 0x0003e20008000c31 */
[----:B------:R-:W-:Y:S01]  /*6340*/  HADD2.F32 R136, -RZ, R135.H1_H1 ;  /* 0x30000087ff887230 */ /* 0x000fe20000004100 */
[----:B------:R-:W-:Y:S01]  /*6350*/  F2FP.SATFINITE.E4M3.F32.PACK_AB_MERGE_C R196, R23, R18, RZ ;  /* 0x0000001217c4723e */ /* 0x000fe200048070ff */
[C---:B------:R-:W-:Y:S01]  /*6360*/  FMUL R22, R78.reuse, R26 ;  /* 0x0000001a4e167220 */ /* 0x040fe20000400000 */
[C---:B------:R-:W-:Y:S01]  /*6370*/  FMUL R27, R78.reuse, R27 ;  /* 0x0000001b4e1b7220 */ /* 0x040fe20000400000 */
[--C-:B------:R-:W-:Y:S01]  /*6380*/  HADD2.F32 R107, -RZ, R109.reuse.H0_H0 ;  /* 0x2000006dff6b7230 */ /* 0x100fe20000004100 */
[----:B------:R-:W-:Y:S01]  /*6390*/  F2FP.SATFINITE.E4M3.F32.PACK_AB_MERGE_C R196, R17, R16, R196 ;  /* 0x0000001011c4723e */ /* 0x000fe200048070c4 */
[C---:B------:R-:W-:Y:S01]  /*63a0*/  FFMA R22, R81.reuse, R103, R22 ;  /* 0x0000006751167223 */ /* 0x040fe20000000016 */
[C---:B------:R-:W-:Y:S01]  /*63b0*/  FFMA R27, R81.reuse, R106, R27 ;  /* 0x0000006a511b7223 */ /* 0x040fe2000000001b */
[C---:B------:R-:W-:Y:S01]  /*63c0*/  FFMA R24, R81.reuse, R105, R24 ;  /* 0x0000006951187223 */ /* 0x040fe20000000018 */
[----:B------:R-:W-:Y:S01]  /*63d0*/  F2FP.F16.E4M3.UNPACK_B R137, R161.H1 ;  /* 0x000000a1ff89723e */ /* 0x000fe200030006ff */
[----:B------:R-:W-:Y:S02]  /*63e0*/  HADD2.F32 R110, -RZ, R109.H1_H1 ;  /* 0x3000006dff6e7230 */ /* 0x000fe40000004100 */
[----:B------:R-:W-:Y:S01]  /*63f0*/  FFMA R25, R81, R108, R25 ;  /* 0x0000006c51197223 */ /* 0x000fe20000000019 */
[----:B------:R-:W-:Y:S01]  /*6400*/  F2FP.SATFINITE.E4M3.F32.PACK_AB_MERGE_C R197, R27, R22, RZ ;  /* 0x000000161bc5723e */ /* 0x000fe200048070ff */
[----:B------:R-:W-:Y:S02]  /*6410*/  HADD2.F32 R109, -RZ, R111.H0_H0 ;  /* 0x2000006fff6d7230 */ /* 0x000fe40000004100 */
[C---:B------:R-:W-:Y:S01]  /*6420*/  FMUL R26, R78.reuse, R30 ;  /* 0x0000001e4e1a7220 */ /* 0x040fe20000400000 */
[C---:B------:R-:W-:Y:S01]  /*6430*/  FMUL R31, R78.reuse, R31 ;  /* 0x0000001f4e1f7220 */ /* 0x040fe20000400000 */
[--C-:B------:R-:W-:Y:S01]  /*6440*/  HADD2.F32 R111, -RZ, R113.reuse.H0_H0 ;  /* 0x20000071ff6f7230 */ /* 0x100fe20000004100 */
[----:B------:R-:W-:Y:S01]  /*6450*/  F2FP.SATFINITE.E4M3.F32.PACK_AB_MERGE_C R197, R21, R20, R197 ;  /* 0x0000001415c5723e */ /* 0x000fe200048070c5 */
[C---:B------:R-:W-:Y:S01]  /*6460*/  FFMA R26, R81.reuse, R107, R26 ;  /* 0x0000006b511a7223 */ /* 0x040fe2000000001a */
[C---:B------:R-:W-:Y:S01]  /*6470*/  FFMA R31, R81.reuse, R110, R31 ;  /* 0x0000006e511f7223 */ /* 0x040fe2000000001f */
[C---:B------:R-:W-:Y:S01]  /*6480*/  FFMA R28, R81.reuse, R109, R28 ;  /* 0x0000006d511c7223 */ /* 0x040fe2000000001c */
[----:B------:R-:W-:Y:S01]  /*6490*/  F2FP.F16.E4M3.UNPACK_B R139, R162 ;  /* 0x000000a2ff8b723e */ /* 0x000fe200020006ff */
[----:B------:R-:W-:Y:S02]  /*64a0*/  HADD2.F32 R114, -RZ, R113.H1_H1 ;  /* 0x30000071ff727230 */ /* 0x000fe40000004100 */
[----:B------:R-:W-:Y:S01]  /*64b0*/  FFMA R29, R81, R112, R29 ;  /* 0x00000070511d7223 */ /* 0x000fe2000000001d */
[----:B------:R-:W-:Y:S01]  /*64c0*/  F2FP.SATFINITE.E4M3.F32.PACK_AB_MERGE_C R198, R31, R26, RZ ;  /* 0x0000001a1fc6723e */ /* 0x000fe200048070ff */
[----:B------:R-:W-:Y:S02]  /*64d0*/  HADD2.F32 R113, -RZ, R115.H0_H0 ;  /* 0x20000073ff717230 */ /* 0x000fe40000004100 */
[C---:B------:R-:W-:Y:S01]  /*64e0*/  FMUL R30, R78.reuse, R34 ;  /* 0x000000224e1e7220 */ /* 0x040fe20000400000 */
[----:B------:R-:W-:Y:S01]  /*64f0*/  HADD2.F32 R140, -RZ, R139.H1_H1 ;  /* 0x3000008bff8c7230 */ /* 0x000fe20000004100 */
[----:B------:R-:W-:Y:S01]  /*6500*/  F2FP.SATFINITE.E4M3.F32.PACK_AB_MERGE_C R198, R25, R24, R198 ;  /* 0x0000001819c6723e */ /* 0x000fe200048070c6 */
[C---:B------:R-:W-:Y:S01]  /*6510*/  FMUL R35, R78.reuse, R35 ;  /* 0x000000234e237220 */ /* 0x040fe20000400000 */
[--C-:B------:R-:W-:Y:S02]  /*6520*/  HADD2.F32 R115, -RZ, R117.reuse.H0_H0 ;  /* 0x20000075ff737230 */ /* 0x100fe40000004100 */
[C---:B------:R-:W-:Y:S01]  /*6530*/  FFMA R30, R81.reuse, R111, R30 ;  /* 0x0000006f511e7223 */ /* 0x040fe2000000001e */
[----:B------:R-:W-:Y:S02]  /*6540*/  HADD2.F32 R118, -RZ, R117.H1_H1 ;  /* 0x30000075ff767230 */ /* 0x000fe40000004100 */
[C---:B------:R-:W-:Y:S01]  /*6550*/  FFMA R35, R81.reuse, R114, R35 ;  /* 0x0000007251237223 */ /* 0x040fe20000000023 */
[C---:B------:R-:W-:Y:S01]  /*6560*/  FFMA R32, R81.reuse, R113, R32 ;  /* 0x0000007151207223 */ /* 0x040fe20000000020 */
[----:B------:R-:W-:Y:S01]  /*6570*/  F2FP.F16.E4M3.UNPACK_B R141, R162.H1 ;  /* 0x000000a2ff8d723e */ /* 0x000fe200030006ff */
[----:B------:R-:W-:Y:S01]  /*6580*/  FFMA R33, R81, R116, R33 ;  /* 0x0000007451217223 */ /* 0x000fe20000000021 */
[----:B------:R-:W-:Y:S01]  /*6590*/  HADD2.F32 R117, -RZ, R119.H0_H0 ;  /* 0x20000077ff757230 */ /* 0x000fe20000004100 */
        /* <DEDUP_REMOVED lines=9> */
[----:B------:R1:W-:Y:S01]  /*6630*/  STS.128 [R204+0x4010], R196 ;  /* 0x004010c4cc007388 */ /* 0x0003e20000000c00 */
[----:B------:R-:W-:Y:S01]  /*6640*/  FFMA R37, R81, R120, R37 ;  /* 0x0000007851257223 */ /* 0x000fe20000000025 */
[----:B------:R-:W-:Y:S01]  /*6650*/  F2FP.SATFINITE.E4M3.F32.PACK_AB_MERGE_C R200, R39, R34, RZ ;  /* 0x0000002227c8723e */ /* 0x000fe200048070ff */
[----:B------:R-:W-:Y:S02]  /*6660*/  HADD2.F32 R122, -RZ, R121.H1_H1 ;  /* 0x30000079ff7a7230 */ /* 0x000fe40000004100 */
[C---:B------:R-:W-:Y:S01]  /*6670*/  FMUL R38, R78.reuse, R42 ;  /* 0x0000002a4e267220 */ /* 0x040fe20000400000 */
[----:B------:R-:W-:Y:S01]  /*6680*/  HADD2.F32 R121, -RZ, R123.H0_H0 ;  /* 0x2000007bff797230 */ /* 0x000fe20000004100 */
[----:B------:R-:W-:Y:S01]  /*6690*/  F2FP.SATFINITE.E4M3.F32.PACK_AB_MERGE_C R200, R33, R32, R200 ;  /* 0x0000002021c8723e */ /* 0x000fe200048070c8 */
[----:B------:R-:W-:Y:S02]  /*66a0*/  HADD2.F32 R144, -RZ, R143.H1_H1 ;  /* 0x3000008fff907230 */ /* 0x000fe40000004100 */
[C---:B------:R-:W-:Y:S01]  /*66b0*/  FFMA R38, R81.reuse, R119, R38 ;  /* 0x0000007751267223 */ /* 0x040fe20000000026 */
[C---:B------:R-:W-:Y:S01]  /*66c0*/  FMUL R43, R78.reuse, R43 ;  /* 0x0000002b4e2b7220 */ /* 0x040fe20000400000 */
[--C-:B------:R-:W-:Y:S02]  /*66d0*/  HADD2.F32 R123, -RZ, R125.reuse.H0_H0 ;  /* 0x2000007dff7b7230 */ /* 0x100fe40000004100 */
[C---:B------:R-:W-:Y:S01]  /*66e0*/  FMUL R42, R78.reuse, R46 ;  /* 0x0000002e4e2a7220 */ /* 0x040fe20000400000 */
[----:B------:R-:W-:Y:S02]  /*66f0*/  HADD2.F32 R126, -RZ, R125.H1_H1 ;  /* 0x3000007dff7e7230 */ /* 0x000fe40000004100 */
[C---:B------:R-:W-:Y:S01]  /*6700*/  FFMA R43, R81.reuse, R122, R43 ;  /* 0x0000007a512b7223 */ /* 0x040fe2000000002b */
[----:B------:R-:W-:Y:S01]  /*6710*/  F2FP.F16.E4M3.UNPACK_B R145, R163.H1 ;  /* 0x000000a3ff91723e */ /* 0x000fe200030006ff */
[C---:B------:R-:W-:Y:S01]  /*6720*/  FFMA R40, R81.reuse, R121, R40 ;  /* 0x0000007951287223 */ /* 0x040fe20000000028 */
[----:B------:R-:W-:Y:S01]  /*6730*/  FFMA R41, R81, R124, R41 ;  /* 0x0000007c51297223 */ /* 0x000fe20000000029 */
[----:B------:R-:W-:Y:S01]  /*6740*/  ISETP.NE.AND P0, PT, R193, RZ, PT ;  /* 0x000000ffc100720c */ /* 0x000fe20003f05270 */
[----:B------:R-:W-:Y:S01]  /*6750*/  HADD2.F32 R125, -RZ, R127.H0_H0 ;  /* 0x2000007fff7d7230 */ /* 0x000fe20000004100 */
[----:B------:R-:W-:Y:S01]  /*6760*/  F2FP.SATFINITE.E4M3.F32.PACK_AB_MERGE_C R201, R43, R38, RZ ;  /* 0x000000262bc9723e */ /* 0x000fe200048070ff */
[----:B------:R-:W-:Y:S01]  /*6770*/  FFMA R42, R81, R123, R42 ;  /* 0x0000007b512a7223 */ /* 0x000fe2000000002a */
[C---:B------:R-:W-:Y:S01]  /*6780*/  FMUL R47, R78.reuse, R47 ;  /* 0x0000002f4e2f7220 */ /* 0x040fe20000400000 */
[--C-:B------:R-:W-:Y:S01]  /*6790*/  HADD2.F32 R127, -RZ, R129.reuse.H0_H0 ;  /* 0x20000081ff7f7230 */ /* 0x100fe20000004100 */
[----:B------:R-:W-:Y:S01]  /*67a0*/  F2FP.SATFINITE.E4M3.F32.PACK_AB_MERGE_C R201, R37, R36, R201 ;  /* 0x0000002425c9723e */ /* 0x000fe200048070c9 */
[----:B------:R-:W-:Y:S02]  /*67b0*/  HADD2.F32 R130, -RZ, R129.H1_H1 ;  /* 0x30000081ff827230 */ /* 0x000fe40000004100 */
[C---:B------:R-:W-:Y:S01]  /*67c0*/  FFMA R47, R81.reuse, R126, R47 ;  /* 0x0000007e512f7223 */ /* 0x040fe2000000002f */
[C---:B------:R-:W-:Y:S01]  /*67d0*/  FFMA R44, R81.reuse, R125, R44 ;  /* 0x0000007d512c7223 */ /* 0x040fe2000000002c */
[C---:B------:R-:W-:Y:S01]  /*67e0*/  FFMA R45, R81.reuse, R128, R45 ;  /* 0x00000080512d7223 */ /* 0x040fe2000000002d */
[----:B------:R-:W-:Y:S02]  /*67f0*/  HADD2.F32 R129, -RZ, R131.H0_H0 ;  /* 0x20000083ff817230 */ /* 0x000fe40000004100 */
[C---:B------:R-:W-:Y:S01]  /*6800*/  FMUL R46, R78.reuse, R50 ;  /* 0x000000324e2e7220 */ /* 0x040fe20000400000 */
[C---:B------:R-:W-:Y:S01]  /*6810*/  FMUL R51, R78.reuse, R51 ;  /* 0x000000334e337220 */ /* 0x040fe20000400000 */
[--C-:B------:R-:W-:Y:S02]  /*6820*/  HADD2.F32 R131, -RZ, R133.reuse.H0_H0 ;  /* 0x20000085ff837230 */ /* 0x100fe40000004100 */
[C---:B------:R-:W-:Y:S01]  /*6830*/  FMUL R50, R78.reuse, R54 ;  /* 0x000000364e327220 */ /* 0x040fe20000400000 */
[C---:B------:R-:W-:Y:S01]  /*6840*/  FFMA R46, R81.reuse, R127, R46 ;  /* 0x0000007f512e7223 */ /* 0x040fe2000000002e */
[----:B------:R-:W-:Y:S02]  /*6850*/  HADD2.F32 R134, -RZ, R133.H1_H1 ;  /* 0x30000085ff867230 */ /* 0x000fe40000004100 */
[C---:B------:R-:W-:Y:S01]  /*6860*/  FFMA R51, R81.reuse, R130, R51 ;  /* 0x0000008251337223 */ /* 0x040fe20000000033 */
[----:B------:R-:W-:Y:S02]  /*6870*/  HADD2.F32 R133, -RZ, R135.H0_H0 ;  /* 0x20000087ff857230 */ /* 0x000fe40000004100 */
[C---:B------:R-:W-:Y:S01]  /*6880*/  FMUL R55, R78.reuse, R55 ;  /* 0x000000374e377220 */ /* 0x040fe20000400000 */
[C---:B------:R-:W-:Y:S01]  /*6890*/  FFMA R48, R81.reuse, R129, R48 ;  /* 0x0000008151307223 */ /* 0x040fe20000000030 */
[C---:B------:R-:W-:Y:S01]  /*68a0*/  FFMA R49, R81.reuse, R132, R49 ;  /* 0x0000008451317223 */ /* 0x040fe20000000031 */
[--C-:B------:R-:W-:Y:S02]  /*68b0*/  HADD2.F32 R135, -RZ, R137.reuse.H0_H0 ;  /* 0x20000089ff877230 */ /* 0x100fe40000004100 */
[C---:B------:R-:W-:Y:S01]  /*68c0*/  FFMA R50, R81.reuse, R131, R50 ;  /* 0x0000008351327223 */ /* 0x040fe20000000032 */
[----:B------:R-:W-:Y:S02]  /*68d0*/  HADD2.F32 R138, -RZ, R137.H1_H1 ;  /* 0x30000089ff8a7230 */ /* 0x000fe40000004100 */
[C---:B------:R-:W-:Y:S01]  /*68e0*/  FMUL R54, R78.reuse, R58 ;  /* 0x0000003a4e367220 */ /* 0x040fe20000400000 */
[----:B------:R-:W-:Y:S02]  /*68f0*/  HADD2.F32 R137, -RZ, R139.H0_H0 ;  /* 0x2000008bff897230 */ /* 0x000fe40000004100 */
[C---:B------:R-:W-:Y:S01]  /*6900*/  FFMA R55, R81.reuse, R134, R55 ;  /* 0x0000008651377223 */ /* 0x040fe20000000037 */
        /* <DEDUP_REMOVED lines=16> */
[----:B------:R-:W-:Y:S01]  /*6a10*/  FFMA R63, R81, R142, R63 ;  /* 0x0000008e513f7223 */ /* 0x000fe2000000003f */
[----:B------:R-:W-:Y:S01]  /*6a20*/  FMUL R67, R78, R67 ;  /* 0x000000434e437220 */ /* 0x000fe20000400000 */
[----:B------:R-:W-:Y:S01]  /*6a30*/  F2FP.SATFINITE.E4M3.F32.PACK_AB_MERGE_C R202, R47, R42, RZ ;  /* 0x0000002a2fca723e */ /* 0x000fe200048070ff */
[----:B------:R-:W-:Y:S01]  /*6a40*/  FFMA R60, R81, R141, R60 ;  /* 0x0000008d513c7223 */ /* 0x000fe2000000003c */
[----:B------:R-:W-:Y:S01]  /*6a50*/  F2FP.SATFINITE.E4M3.F32.PACK_AB_MERGE_C R203, R51, R46, RZ ;  /* 0x0000002e33cb723e */ /* 0x000fe200048070ff */
[C---:B------:R-:W-:Y:S01]  /*6a60*/  FFMA R61, R81.reuse, R144, R61 ;  /* 0x00000090513d7223 */ /* 0x040fe2000000003d */
[C---:B------:R-:W-:Y:S01]  /*6a70*/  FFMA R62, R81.reuse, R143, R62 ;  /* 0x0000008f513e7223 */ /* 0x040fe2000000003e */
[----:B------:R-:W-:Y:S01]  /*6a80*/  FFMA R67, R81, R146, R67 ;  /* 0x0000009251437223 */ /* 0x000fe20000000043 */
[----:B------:R-:W-:Y:S02]  /*6a90*/  F2FP.SATFINITE.E4M3.F32.PACK_AB_MERGE_C R202, R41, R40, R202 ;  /* 0x0000002829ca723e */ /* 0x000fe400048070ca */
[----:B------:R-:W-:Y:S02]  /*6aa0*/  F2FP.SATFINITE.E4M3.F32.PACK_AB_MERGE_C R203, R45, R44, R203 ;  /* 0x0000002c2dcb723e */ /* 0x000fe400048070cb */
[----:B------:R-:W-:Y:S02]  /*6ab0*/  F2FP.SATFINITE.E4M3.F32.PACK_AB_MERGE_C R212, R55, R50, RZ ;  /* 0x0000003237d4723e */ /* 0x000fe400048070ff */
[----:B------:R-:W-:Y:S01]  /*6ac0*/  F2FP.SATFINITE.E4M3.F32.PACK_AB_MERGE_C R213, R59, R54, RZ ;  /* 0x000000363bd5723e */ /* 0x000fe200048070ff */
[----:B------:R1:W-:Y:S01]  /*6ad0*/  STS.128 [R206+0x4020], R200 ;  /* 0x004020c8ce007388 */ /* 0x0003e20000000c00 */
[----:B------:R-:W-:Y:S02]  /*6ae0*/  F2FP.SATFINITE.E4M3.F32.PACK_AB_MERGE_C R214, R63, R58, RZ ;  /* 0x0000003a3fd6723e */ /* 0x000fe400048070ff */
[----:B------:R-:W-:Y:S02]  /*6af0*/  F2FP.SATFINITE.E4M3.F32.PACK_AB_MERGE_C R215, R67, R62, RZ ;  /* 0x0000003e43d7723e */ /* 0x000fe400048070ff */
[----:B------:R-:W-:Y:S02]  /*6b00*/  F2FP.SATFINITE.E4M3.F32.PACK_AB_MERGE_C R212, R49, R48, R212 ;  /* 0x0000003031d4723e */ /* 0x000fe400048070d4 */
[----:B------:R-:W-:Y:S02]  /*6b10*/  F2FP.SATFINITE.E4M3.F32.PACK_AB_MERGE_C R213, R53, R52, R213 ;  /* 0x0000003435d5723e */ /* 0x000fe400048070d5 */
[----:B------:R-:W-:Y:S02]  /*6b20*/  F2FP.SATFINITE.E4M3.F32.PACK_AB_MERGE_C R214, R57, R56, R214 ;  /* 0x0000003839d6723e */ /* 0x000fe400048070d6 */
[----:B------:R-:W-:Y:S02]  /*6b30*/  F2FP.SATFINITE.E4M3.F32.PACK_AB_MERGE_C R215, R61, R60, R215 ;  /* 0x0000003c3dd7723e */ /* 0x000fe400048070d7 */
[----:B------:R-:W-:Y:S02]  /*6b40*/  LEA R210, R181, UR49, 0x3 ;  /* 0x00000031b5d27c11 */ /* 0x000fe4000f8e18ff */
[----:B------:R-:W-:Y:S01]  /*6b50*/  @P6 SHF.L.U32 R221, R180, 0x1f, RZ ;  /* 0x0000001fb4dd6819 */ /* 0x000fe200000006ff */
[----:B------:R1:W-:Y:S01]  /*6b60*/  STS.128 [R205+0x4010], R212 ;  /* 0x004010d4cd007388 */ /* 0x0003e20000000c00 */
[----:B------:R-:W-:Y:S01]  /*6b70*/  @!PT LDS RZ, [RZ] ;  /* 0x00000000fffff984 */ /* 0x000fe20000000800 */
[----:B------:R-:W-:Y:S01]  /*6b80*/  @!PT LDS RZ, [RZ] ;  /* 0x00000000fffff984 */ /* 0x000fe20000000800 */
[----:B------:R-:W-:Y:S01]  /*6b90*/  @!PT LDS RZ, [RZ] ;  /* 0x00000000fffff984 */ /* 0x000fe20000000800 */
[----:B------:R-:W-:Y:S01]  /*6ba0*/  @!PT LDS RZ, [RZ] ;  /* 0x00000000fffff984 */ /* 0x000fe20000000800 */
[----:B------:R2:W-:Y:S07]  /*6bb0*/  MEMBAR.ALL.CTA ;  /* 0x0000000000007992 */ /* 0x0005ee0000008000 */
[----:B--2---:R-:W2:Y:S02]  /*6bc0*/  FENCE.VIEW.ASYNC.S ;  /* 0x00000000000073c6 */ /* 0x004ea40000000000 */
[----:B--2---:R-:W-:Y:S06]  /*6bd0*/  BAR.SYNC.DEFER_BLOCKING 0x1, 0x80 ;  /* 0x0042000000007b1d */ /* 0x004fec0000010000 */
[----:B------:R-:W-:Y:S05]  /*6be0*/  @P0 BRA `(.L_x_98) ;  /* 0x0000000000280947 */ /* 0x000fea0003800000 */
[----:B------:R-:W-:Y:S02]  /*6bf0*/  UIADD3 UR4, UPT, UPT, UR49, 0x4200, URZ ;  /* 0x0000420031047890 */ /* 0x000fe4000fffe0ff */
[----:B------:R-:W-:Y:S01]  /*6c00*/  UIADD3 UR6, UP0, UPT, UR52, 0x680, URZ ;  /* 0x0000068034067890 */ /* 0x000fe2000ff1e0ff */
[----:B------:R-:W-:Y:S03]  /*6c10*/  UMOV UR43, UR36 ;  /* 0x00000024002b7c82 */ /* 0x000fe60008000000 */
[----:B------:R-:W-:Y:S01]  /*6c20*/  MOV R192, UR4 ;  /* 0x0000000400c07c02 */ /* 0x000fe20008000f00 */
[----:B------:R-:W-:Y:S03]  /*6c30*/  UIADD3.X UR7, UPT, UPT, URZ, UR53, URZ, UP0, !UPT ;  /* 0x00000035ff077290 */ /* 0x000fe600087fe4ff */
[----:B------:R-:W-:Y:S11]  /*6c40*/  R2UR UR40, R192 ;  /* 0x00000000c02872ca */ /* 0x000ff600000e0000 */
[----:B------:R-:W-:Y:S02]  /*6c50*/  @!UPT UIADD3 URZ, UPT, UPT, URZ, URZ, URZ ;  /* 0x000000fffffff290 */ /* 0x000fe4000fffe0ff */
[----:B------:R2:W-:Y:S01]  /*6c60*/  UTMASTG.3D [UR40], [UR6] ;  /* 0x00000028060073b5 */ /* 0x0005e20008010000 */
[----:B------:R0:W-:Y:S01]  /*6c70*/  UTMACMDFLUSH ;  /* 0x00000000000079b7 */ /* 0x0001e20000000000 */
[----:B--2---:R-:W-:Y:S04]  /*6c80*/  DEPBAR.LE SB0, 0x1 ;  /* 0x000080400000791a */ /* 0x004fe80000000000 */
.L_x_98:
[----:B------:R-:W-:Y:S05]  /*6c90*/  BSYNC.RECONVERGENT B0 ;  /* 0x0000000000007941 */ /* 0x000fea0003800200 */
.L_x_97:
[----:B------:R-:W-:Y:S06]  /*6ca0*/  BAR.SYNC.DEFER_BLOCKING 0x1, 0x80 ;  /* 0x0042000000007b1d */ /* 0x000fec0000010000 */
[----:B------:R-:W2:Y:S01]  /*6cb0*/  @P6 SYNCS.PHASECHK.TRANS64.TRYWAIT P0, [R210+URZ+0x60], R221 ;  /* 0x000060ddd20065a7 */ /* 0x000ea200080011ff */
[----:B------:R-:W-:Y:S01]  /*6cc0*/  BSSY B1, `(.L_x_99) ;  /* 0x0000023000017945 */ /* 0x000fe20003800000 */
[----:B--2---:R-:W-:Y:S03]  /*6cd0*/  @P6 SEL R208, RZ, 0x1, !P0 ;  /* 0x00000001ffd06807 */ /* 0x004fe60004000000 */
[----:B------:R-:W-:Y:S05]  /*6ce0*/  @!P6 BRA `(.L_x_100) ;  /* 0x000000000080e947 */ /* 0x000fea0003800000 */
[----:B------:R-:W-:Y:S01]  /*6cf0*/  ISETP.NE.AND P1, PT, R209, RZ, PT ;  /* 0x000000ffd100720c */ /* 0x000fe20003f25270 */
[----:B------:R-:W-:Y:S01]  /*6d00*/  BSSY B0, `(.L_x_101) ;  /* 0x000000a000007945 */ /* 0x000fe20003800000 */
[----:B------:R-:W-:Y:S11]  /*6d10*/  ISETP.NE.AND P0, PT, R208, RZ, PT ;  /* 0x000000ffd000720c */ /* 0x000ff60003f05270 */
[----:B------:R-:W-:Y:S04]  /*6d20*/  @P1 IMAD R0, R181, 0x2000, R190 ;  /* 0x00002000b5001824 */ /* 0x000fe800078e02be */
[C---:B------:R-:W-:Y:S01]  /*6d30*/  @P1 IMAD.IADD R2, R0.reuse, 0x1, R211 ;  /* 0x0000000100021824 */ /* 0x040fe200078e02d3 */
[----:B------:R-:W-:Y:S03]  /*6d40*/  @P1 IADD3 R219, PT, PT, R0, R219, RZ ;  /* 0x000000db00db1210 */ /* 0x000fe60007ffe0ff */
[----:B------:R-:W-:Y:S01]  /*6d50*/  @P1 IMAD.IADD R217, R217, 0x1, R2 ;  /* 0x00000001d9d91824 */ /* 0x000fe200078e0202 */
[----:B------:R-:W-:Y:S06]  /*6d60*/  @P0 BRA `(.L_x_102) ;  /* 0x00000000000c0947 */ /* 0x000fec0003800000 */
[----:B------:R-:W-:Y:S04]  /*6d70*/  SHF.L.U32 R3, R180, 0x1f, RZ ;  /* 0x0000001fb4037819 */ /* 0x000fe800000006ff */
[----:B------:R-:W2:Y:S02]  /*6d80*/  SYNCS.PHASECHK.TRANS64.TRYWAIT P0, [R210+URZ+0x60], R3 ;  /* 0x00006003d20075a7 */ /* 0x000ea400080011ff */
[----:B--2---:R-:W-:Y:S05]  /*6d90*/  @!P0 BRA `(.L_x_103) ;  /* 0x0000001c00e88947 */ /* 0x004fea0003800000 */
.L_x_102:
[----:B------:R-:W-:Y:S05]  /*6da0*/  BSYNC B0 ;  /* 0x0000000000007941 */ /* 0x000fea0003800000 */
.L_x_101:
[----:B------:R-:W-:Y:S01]  /*6db0*/  ISETP.NE.AND P0, PT, R209, RZ, PT ;  /* 0x000000ffd100720c */ /* 0x000fe20003f05270 */
[----:B--2---:R-:W-:Y:S02]  /*6dc0*/  VIADD R210, R210, 0x70 ;  /* 0x00000070d2d27836 */ /* 0x004fe40000000000 */
[----:B------:R-:W-:Y:S02]  /*6dd0*/  IMAD.U32 R3, RZ, RZ, UR37 ;  /* 0x00000025ff037e24 */ /* 0x000fe4000f8e00ff */
[----:B------:R-:W-:Y:S03]  /*6de0*/  VIADD R181, R181, 0x1 ;  /* 0x00000001b5b57836 */ /* 0x000fe60000000000 */
[----:B------:R-:W-:Y:S05]  /*6df0*/  PRMT R3, R3, 0x654, R210 ;  /* 0x0000065403037816 */ /* 0x000fea00000000d2 */
[----:B------:R2:W3:Y:S04]  /*6e00*/  @P0 LDS.128 R148, [R0] ;  /* 0x0000000000940984 */ /* 0x0004e80000000c00 */
[----:B------:R2:W4:Y:S04]  /*6e10*/  @P0 LDS.128 R152, [R2+0x10] ;  /* 0x0000100002980984 */ /* 0x0005280000000c00 */
        /* <DEDUP_REMOVED lines=9> */
[----:B------:R-:W-:Y:S01]  /*6eb0*/  SEL R181, R181, RZ, P0 ;  /* 0x000000ffb5b57207 */ /* 0x000fe20000000000 */
[----:B-----5:R5:W-:Y:S02]  /*6ec0*/  SYNCS.ARRIVE.TRANS64.RED.A1T0 RZ, [R3+URZ], RZ ;  /* 0x000000ff03ff79a7 */ /* 0x020be400081004ff */
[----:B-----5:R-:W-:Y:S04]  /*6ed0*/  SEL R3, RZ, 0x1, P0 ;  /* 0x00000001ff037807 */ /* 0x020fe80000000000 */
[----:B--234-:R-:W-:Y:S02]  /*6ee0*/  LOP3.LUT R180, R180, R3, RZ, 0x3c, !PT ;  /* 0x00000003b4b47212 */ /* 0x01cfe400078e3cff */
.L_x_100:
[----:B------:R-:W-:Y:S05]  /*6ef0*/  BSYNC B1 ;  /* 0x0000000000017941 */ /* 0x000fea0003800000 */
.L_x_99:
[----:B------:R-:W-:Y:S05]  /*6f00*/  VIADD R0, R80, 0x40 ;  /* 0x0000004050007836 */ /* 0x000fea0000000000 */
[----:B------:R-:W-:Y:S04]  /*6f10*/  SHF.R.U32.HI R0, RZ, 0x15, R0 ;  /* 0x00000015ff007819 */ /* 0x000fe80000011600 */
[----:B------:R-:W-:Y:S11]  /*6f20*/  LOP3.LUT P0, RZ, R0, 0x3, R173, 0x48, !PT ;  /* 0x0000000300ff7812 */ /* 0x000ff600078048ad */
[----:B------:R-:W-:Y:S02]  /*6f30*/  @!UPT UIADD3 URZ, UPT, UPT, URZ, URZ, URZ ;  /* 0x000000fffffff290 */ /* 0x000fe4000fffe0ff */
[----:B------:R-:W-:Y:S05]  /*6f40*/  @!P0 BRA `(.L_x_104) ;  /* 0x0000000000408947 */ /* 0x000fea0003800000 */
[----:B------:R-:W2:Y:S01]  /*6f50*/  LDCU.64 UR8, c[0x4][0x70] ;  /* 0x01000e00ff0877ac */ /* 0x000ea20008000a00 */
[----:B------:R-:W-:Y:S01]  /*6f60*/  MOV R3, 0x0 ;  /* 0x0000000000037802 */ /* 0x000fe20000000f00 */
[----:B------:R-:W-:Y:S02]  /*6f70*/  HFMA2 R12, -RZ, RZ, 0, 5.9604644775390625e-08 ;  /* 0x00000001ff0c7431 */ /* 0x000fe400000001ff */
[----:B------:R-:W-:Y:S02]  /*6f80*/  IMAD.MOV.U32 R8, RZ, RZ, 0x192 ;  /* 0x00000192ff087424 */ /* 0x000fe400078e00ff */
[----:B------:R-:W-:Y:S01]  /*6f90*/  IMAD.MOV.U32 R13, RZ, RZ, RZ ;  /* 0x000000ffff0d7224 */ /* 0x000fe200078e00ff */
[----:B------:R-:W3:Y:S01]  /*6fa0*/  LDCU.64 UR6, c[0x4][0x78] ;  /* 0x01000f00ff0677ac */ /* 0x000ee20008000a00 */
[----:B------:R-:W4:Y:S01]  /*6fb0*/  LDC.64 R2, c[0x4][R3] ;  /* 0x0100000003027b82 */ /* 0x000f220000000a00 */
[----:B------:R-:W5:Y:S01]  /*6fc0*/  LDCU.64 UR4, c[0x4][0x10] ;  /* 0x01000200ff0477ac */ /* 0x000f620008000a00 */
[----:B--2---:R-:W-:Y:S01]  /*6fd0*/  MOV R5, UR9 ;  /* 0x0000000900057c02 */ /* 0x004fe20008000f00 */
[----:B------:R-:W-:Y:S01]  /*6fe0*/  IMAD.U32 R4, RZ, RZ, UR8 ;  /* 0x00000008ff047e24 */ /* 0x000fe2000f8e00ff */
[----:B---3--:R-:W-:Y:S01]  /*6ff0*/  MOV R7, UR7 ;  /* 0x0000000700077c02 */ /* 0x008fe20008000f00 */
[----:B------:R-:W-:Y:S01]  /*7000*/  IMAD.U32 R6, RZ, RZ, UR6 ;  /* 0x00000006ff067e24 */ /* 0x000fe2000f8e00ff */
[----:B-----5:R-:W-:Y:S01]  /*7010*/  MOV R11, UR5 ;  /* 0x00000005000b7c02 */ /* 0x020fe20008000f00 */
[----:B------:R-:W-:Y:S02]  /*7020*/  IMAD.U32 R10, RZ, RZ, UR4 ;  /* 0x00000004ff0a7e24 */ /* 0x000fe4000f8e00ff */
[----:B------:R-:W-:Y:S07]  /*7030*/  LEPC R20, `(.L_x_104) ;  /* 0x000000001014794e */ /* 0x000fee0000000000 */
[----:B-1--4-:R-:W-:Y:S05]  /*7040*/  CALL.ABS.NOINC R2 ;  /* 0x0000000002007343 */ /* 0x012fea0003c00000 */
.L_x_104:
[----:B------:R-:W-:Y:S01]  /*7050*/  ISETP.NE.AND P0, PT, R193, RZ, PT ;  /* 0x000000ffc100720c */ /* 0x000fe20003f05270 */
[----:B------:R-:W-:Y:S05]  /*7060*/  WARPSYNC.ALL ;  /* 0x0000000000007948 */ /* 0x000fea0003800000 */
[----:B------:R-:W-:Y:S01]  /*7070*/  R2UR UR4, R80 ;  /* 0x00000000500472ca */ /* 0x000fe200000e0000 */
[----:B------:R-:W-:Y:S01]  /*7080*/  BSSY.RECONVERGENT B0, `(.L_x_105) ;  /* 0x000011d000007945 */ /* 0x000fe20003800200 */
[----:B------:R-:W-:Y:S02]  /*7090*/  F2FP.F16.E4M3.UNPACK_B R11, R149 ;  /* 0x00000095ff0b723e */ /* 0x000fe400020006ff */
[----:B------:R-:W-:Y:S02]  /*70a0*/  F2FP.F16.E4M3.UNPACK_B R10, R150 ;  /* 0x00000096ff0a723e */ /* 0x000fe400020006ff */
[----:B------:R-:W-:Y:S01]  /*70b0*/  F2FP.F16.E4M3.UNPACK_B R9, R151 ;  /* 0x00000097ff09723e */ /* 0x000fe200020006ff */
[--C-:B------:R-:W-:Y:S01]  /*70c0*/  HADD2.F32 R83, -RZ, R11.reuse.H0_H0 ;  /* 0x2000000bff537230 */ /* 0x100fe20000004100 */
[----:B------:R-:W-:Y:S01]  /*70d0*/  F2FP.F16.E4M3.UNPACK_B R8, R152 ;  /* 0x00000098ff08723e */ /* 0x000fe200020006ff */
[----:B------:R-:W-:Y:S01]  /*70e0*/  HADD2.F32 R84, -RZ, R11.H1_H1 ;  /* 0x3000000bff547230 */ /* 0x000fe20000004100 */
[----:B------:R-:W-:Y:S01]  /*70f0*/  F2FP.F16.E4M3.UNPACK_B R7, R153 ;  /* 0x00000099ff07723e */ /* 0x000fe200020006ff */
[--C-:B------:R-:W-:Y:S01]  /*7100*/  HADD2.F32 R87, -RZ, R10.reuse.H0_H0 ;  /* 0x2000000aff577230 */ /* 0x100fe20000004100 */
[----:B------:R-:W-:Y:S01]  /*7110*/  F2FP.F16.E4M3.UNPACK_B R6, R154 ;  /* 0x0000009aff06723e */ /* 0x000fe200020006ff */
[----:B------:R-:W-:Y:S01]  /*7120*/  HADD2.F32 R88, -RZ, R10.H1_H1 ;  /* 0x3000000aff587230 */ /* 0x000fe20000004100 */
[----:B------:R-:W-:Y:S01]  /*7130*/  F2FP.F16.E4M3.UNPACK_B R5, R155 ;  /* 0x0000009bff05723e */ /* 0x000fe200020006ff */
[--C-:B------:R-:W-:Y:S01]  /*7140*/  HADD2.F32 R91, -RZ, R9.reuse.H0_H0 ;  /* 0x20000009ff5b7230 */ /* 0x100fe20000004100 */
[----:B-1----:R-:W-:Y:S01]  /*7150*/  F2FP.F16.E4M3.UNPACK_B R4, R156 ;  /* 0x0000009cff04723e */ /* 0x002fe200020006ff */
[----:B------:R-:W-:Y:S01]  /*7160*/  HADD2.F32 R92, -RZ, R9.H1_H1 ;  /* 0x30000009ff5c7230 */ /* 0x000fe20000004100 */
[-C--:B------:R-:W-:Y:S01]  /*7170*/  F2FP.F16.E4M3.UNPACK_B R2, R148.reuse ;  /* 0x00000094ff02723e */ /* 0x080fe200020006ff */
[--C-:B------:R-:W-:Y:S01]  /*7180*/  HADD2.F32 R95, -RZ, R8.reuse.H0_H0 ;  /* 0x20000008ff5f7230 */ /* 0x100fe20000004100 */
[----:B------:R-:W-:Y:S01]  /*7190*/  F2FP.F16.E4M3.UNPACK_B R148, R148.H1 ;  /* 0x00000094ff94723e */ /* 0x000fe200030006ff */
[----:B------:R-:W-:Y:S01]  /*71a0*/  HADD2.F32 R97, -RZ, R8.H1_H1 ;  /* 0x30000008ff617230 */ /* 0x000fe20000004100 */
[----:B------:R-:W-:Y:S01]  /*71b0*/  F2FP.F16.E4M3.UNPACK_B R149, R149.H1 ;  /* 0x00000095ff95723e */ /* 0x000fe200030006ff */
[--C-:B------:R-:W-:Y:S01]  /*71c0*/  HADD2.F32 R98, -RZ, R7.reuse.H0_H0 ;  /* 0x20000007ff627230 */ /* 0x100fe20000004100 */
[----:B------:R-:W-:Y:S01]  /*71d0*/  F2FP.F16.E4M3.UNPACK_B R150, R150.H1 ;  /* 0x00000096ff96723e */ /* 0x000fe200030006ff */
[----:B------:R-:W-:Y:S01]  /*71e0*/  HADD2.F32 R101, -RZ, R7.H1_H1 ;  /* 0x30000007ff657230 */ /* 0x000fe20000004100 */
[----:B------:R-:W-:Y:S01]  /*71f0*/  F2FP.F16.E4M3.UNPACK_B R151, R151.H1 ;  /* 0x00000097ff97723e */ /* 0x000fe200030006ff */
[--C-:B------:R-:W-:Y:S01]  /*7200*/  HADD2.F32 R102, -RZ, R6.reuse.H0_H0 ;  /* 0x20000006ff667230 */ /* 0x100fe20000004100 */
[----:B------:R-:W-:Y:S01]  /*7210*/  F2FP.F16.E4M3.UNPACK_B R138, R163 ;  /* 0x000000a3ff8a723e */ /* 0x000fe200020006ff */
[----:B------:R-:W-:Y:S01]  /*7220*/  HADD2.F32 R105, -RZ, R6.H1_H1 ;  /* 0x30000006ff697230 */ /* 0x000fe20000004100 */
[----:B------:R-:W-:Y:S01]  /*7230*/  R2UR UR5, R207 ;  /* 0x00000000cf0572ca */ /* 0x000fe200000e0000 */
        /* <DEDUP_REMOVED lines=8> */
[----:B------:R-:W1:Y:S01]  /*72c0*/  LDTM.x64 R4, tmem[UR4+0x40] ;  /* 0x00004004000479ee */ /* 0x000e620008340000 */
[--C-:B------:R-:W-:Y:S01]  /*72d0*/  HADD2.F32 R0, -RZ, R2.reuse.H0_H0 ;  /* 0x20000002ff007230 */ /* 0x100fe20000004100 */
[----:B------:R-:W-:Y:S01]  /*72e0*/  NOP ;  /* 0x0000000000007918 */ /* 0x000fe20000000000 */
[----:B------:R-:W-:Y:S01]  /*72f0*/  HADD2.F32 R2, -RZ, R2.H1_H1 ;  /* 0x30000002ff027230 */ /* 0x000fe20000004100 */
[----:B------:R-:W-:Y:S01]  /*7300*/  UIADD3 UR5, UPT, UPT, UR5, 0xd0, URZ ;  /* 0x000000d005057890 */ /* 0x000fe2000fffe0ff */
[--C-:B------:R-:W-:Y:S01]  /*7310*/  HADD2.F32 R86, -RZ, R149.reuse.H1_H1 ;  /* 0x30000095ff567230 */ /* 0x100fe20000004100 */
[----:B------:R-:W-:Y:S01]  /*7320*/  F2FP.F16.E4M3.UNPACK_B R132, R161 ;  /* 0x000000a1ff84723e */ /* 0x000fe200020006ff */
[--C-:B------:R-:W-:Y:S01]  /*7330*/  HADD2.F32 R114, -RZ, R116.reuse.H0_H0 ;  /* 0x20000074ff727230 */ /* 0x100fe20000004100 */
[----:B------:R-:W-:Y:S01]  /*7340*/  UPRMT UR5, UR37, 0x654, UR5 ;  /* 0x0000065425057896 */ /* 0x000fe20008000005 */
[----:B------:R-:W-:Y:S01]  /*7350*/  HADD2.F32 R117, -RZ, R116.H1_H1 ;  /* 0x30000074ff757230 */ /* 0x000fe20000004100 */
[----:B------:R-:W-:Y:S01]  /*7360*/  F2FP.F16.E4M3.UNPACK_B R136, R162 ;  /* 0x000000a2ff88723e */ /* 0x000fe200020006ff */
[--C-:B------:R-:W-:Y:S01]  /*7370*/  HADD2.F32 R118, -RZ, R120.reuse.H0_H0 ;  /* 0x20000078ff767230 */ /* 0x100fe20000004100 */
[----:B------:R-:W-:Y:S01]  /*7380*/  F2FP.F16.E4M3.UNPACK_B R152, R152.H1 ;  /* 0x00000098ff98723e */ /* 0x000fe200030006ff */
[----:B------:R-:W-:Y:S01]  /*7390*/  HADD2.F32 R121, -RZ, R120.H1_H1 ;  /* 0x30000078ff797230 */ /* 0x000fe20000004100 */
[----:B------:R-:W-:Y:S01]  /*73a0*/  F2FP.F16.E4M3.UNPACK_B R153, R153.H1 ;  /* 0x00000099ff99723e */ /* 0x000fe200030006ff */
[--C-:B------:R-:W-:Y:S01]  /*73b0*/  HADD2.F32 R122, -RZ, R124.reuse.H0_H0 ;  /* 0x2000007cff7a7230 */ /* 0x100fe20000004100 */
[----:B------:R-:W-:Y:S01]  /*73c0*/  F2FP.F16.E4M3.UNPACK_B R154, R154.H1 ;  /* 0x0000009aff9a723e */ /* 0x000fe200030006ff */
[----:B-1----:R-:W-:Y:S01]  /*73d0*/  SYNCS.ARRIVE.TRANS64.RED.A1T0 RZ, [UR5], RZ ;  /* 0x000000ffffff79a7 */ /* 0x002fe20008100405 */
[----:B------:R-:W-:Y:S01]  /*73e0*/  HADD2.F32 R125, -RZ, R124.H1_H1 ;  /* 0x3000007cff7d7230 */ /* 0x000fe20000004100 */
[----:B------:R-:W-:Y:S01]  /*73f0*/  F2FP.F16.E4M3.UNPACK_B R155, R155.H1 ;  /* 0x0000009bff9b723e */ /* 0x000fe200030006ff */
[--C-:B------:R-:W-:Y:S01]  /*7400*/  HADD2.F32 R126, -RZ, R128.reuse.H0_H0 ;  /* 0x20000080ff7e7230 */ /* 0x100fe20000004100 */
[----:B------:R-:W-:Y:S01]  /*7410*/  F2FP.F16.E4M3.UNPACK_B R156, R156.H1 ;  /* 0x0000009cff9c723e */ /* 0x000fe200030006ff */
[----:B------:R-:W-:Y:S01]  /*7420*/  HADD2.F32 R129, -RZ, R128.H1_H1 ;  /* 0x30000080ff817230 */ /* 0x000fe20000004100 */
[----:B------:R-:W-:Y:S01]  /*7430*/  F2FP.F16.E4M3.UNPACK_B R157, R157.H1 ;  /* 0x0000009dff9d723e */ /* 0x000fe200030006ff */
[C---:B------:R-:W-:Y:S01]  /*7440*/  FMUL R4, R78.reuse, R4 ;  /* 0x000000044e047220 */ /* 0x040fe20000400000 */
[C---:B------:R-:W-:Y:S01]  /*7450*/  FMUL R5, R78.reuse, R5 ;  /* 0x000000054e057220 */ /* 0x040fe20000400000 */
[----:B------:R-:W-:Y:S02]  /*7460*/  HADD2.F32 R3, -RZ, R148.H0_H0 ;  /* 0x20000094ff037230 */ /* 0x000fe40000004100 */
        /* <DEDUP_REMOVED lines=9> */
[C---:B------:R-:W-:Y:S01]  /*7500*/  FMUL R2, R78.reuse, R21 ;  /* 0x000000154e027220 */ /* 0x040fe20000400000 */
[C---:B------:R-:W-:Y:S01]  /*7510*/  FMUL R21, R78.reuse, R28 ;  /* 0x0000001c4e157220 */ /* 0x040fe20000400000 */
[----:B------:R-:W-:Y:S02]  /*7520*/  HADD2.F32 R130, -RZ, R132.H0_H0 ;  /* 0x20000084ff827230 */ /* 0x000fe40000004100 */
[C---:B------:R-:W-:Y:S01]  /*7530*/  FMUL R6, R78.reuse, R6 ;  /* 0x000000064e067220 */ /* 0x040fe20000400000 */
[----:B------:R-:W-:Y:S02]  /*7540*/  HADD2.F32 R82, -RZ, R148.H1_H1 ;  /* 0x30000094ff527230 */ /* 0x000fe40000004100 */
[C---:B------:R-:W-:Y:S01]  /*7550*/  FMUL R7, R78.reuse, R7 ;  /* 0x000000074e077220 */ /* 0x040fe20000400000 */
[----:B------:R-:W-:Y:S02]  /*7560*/  HADD2.F32 R85, -RZ, R149.H0_H0 ;  /* 0x20000095ff557230 */ /* 0x000fe40000004100 */
[C---:B------:R-:W-:Y:S01]  /*7570*/  FFMA R6, R81.reuse, R3, R6 ;  /* 0x0000000351067223 */ /* 0x040fe20000000006 */
[----:B------:R-:W-:Y:S02]  /*7580*/  HADD2.F32 R133, -RZ, R132.H1_H1 ;  /* 0x30000084ff857230 */ /* 0x000fe40000004100 */
[C---:B------:R-:W-:Y:S01]  /*7590*/  FFMA R7, R81.reuse, R82, R7 ;  /* 0x0000005251077223 */ /* 0x040fe20000000007 */
[C---:B------:R-:W-:Y:S01]  /*75a0*/  FFMA R8, R81.reuse, R83, R8 ;  /* 0x0000005351087223 */ /* 0x040fe20000000008 */
[C---:B------:R-:W-:Y:S01]  /*75b0*/  FFMA R9, R81.reuse, R84, R9 ;  /* 0x0000005451097223 */ /* 0x040fe20000000009 */
[--C-:B------:R-:W-:Y:S02]  /*75c0*/  HADD2.F32 R82, -RZ, R138.reuse.H0_H0 ;  /* 0x2000008aff527230 */ /* 0x100fe40000004100 */
[C---:B------:R-:W-:Y:S01]  /*75d0*/  FMUL R10, R78.reuse, R10 ;  /* 0x0000000a4e0a7220 */ /* 0x040fe20000400000 */
[----:B------:R-:W-:Y:S02]  /*75e0*/  HADD2.F32 R83, -RZ, R138.H1_H1 ;  /* 0x3000008aff537230 */ /* 0x000fe40000004100 */
[C---:B------:R-:W-:Y:S01]  /*75f0*/  FMUL R11, R78.reuse, R11 ;  /* 0x0000000b4e0b7220 */ /* 0x040fe20000400000 */
[----:B------:R-:W-:Y:S02]  /*7600*/  HADD2.F32 R89, -RZ, R150.H0_H0 ;  /* 0x20000096ff597230 */ /* 0x000fe40000004100 */
[C---:B------:R-:W-:Y:S01]  /*7610*/  FFMA R10, R81.reuse, R85, R10 ;  /* 0x00000055510a7223 */ /* 0x040fe2000000000a */
[--C-:B------:R-:W-:Y:S02]  /*7620*/  HADD2.F32 R134, -RZ, R136.reuse.H0_H0 ;  /* 0x20000088ff867230 */ /* 0x100fe40000004100 */
[C---:B------:R-:W-:Y:S01]  /*7630*/  FFMA R11, R81.reuse, R86, R11 ;  /* 0x00000056510b7223 */ /* 0x040fe2000000000b */
[C---:B------:R-:W-:Y:S01]  /*7640*/  FFMA R12, R81.reuse, R87, R12 ;  /* 0x00000057510c7223 */ /* 0x040fe2000000000c */
[----:B------:R-:W-:Y:S01]  /*7650*/  FFMA R13, R81, R88, R13 ;  /* 0x00000058510d7223 */ /* 0x000fe2000000000d */
[----:B------:R-:W-:Y:S01]  /*7660*/  F2FP.SATFINITE.E4M3.F32.PACK_AB_MERGE_C R86, R7, R6, RZ ;  /* 0x000000060756723e */ /* 0x000fe200048070ff */
[C---:B------:R-:W-:Y:S01]  /*7670*/  FMUL R7, R78.reuse, R24 ;  /* 0x000000184e077220 */ /* 0x040fe20000400000 */
[----:B------:R-:W-:Y:S01]  /*7680*/  F2FP.SATFINITE.E4M3.F32.PACK_AB_MERGE_C R138, R11, R10, RZ ;  /* 0x0000000a0b8a723e */ /* 0x000fe200048070ff */
[C---:B------:R-:W-:Y:S01]  /*7690*/  FMUL R10, R78.reuse, R25 ;  /* 0x000000194e0a7220 */ /* 0x040fe20000400000 */
[C---:B------:R-:W-:Y:S01]  /*76a0*/  FMUL R25, R78.reuse, R32 ;  /* 0x000000204e197220 */ /* 0x040fe20000400000 */
[----:B------:R-:W-:Y:S02]  /*76b0*/  HADD2.F32 R137, -RZ, R136.H1_H1 ;  /* 0x30000088ff897230 */ /* 0x000fe40000004100 */
[C---:B------:R-:W-:Y:S01]  /*76c0*/  FMUL R14, R78.reuse, R14 ;  /* 0x0000000e4e0e7220 */ /* 0x040fe20000400000 */
[----:B------:R-:W-:Y:S02]  /*76d0*/  HADD2.F32 R90, -RZ, R150.H1_H1 ;  /* 0x30000096ff5a7230 */ /* 0x000fe40000004100 */
[C---:B------:R-:W-:Y:S01]  /*76e0*/  FMUL R15, R78.reuse, R15 ;  /* 0x0000000f4e0f7220 */ /* 0x040fe20000400000 */
[--C-:B------:R-:W-:Y:S02]  /*76f0*/  HADD2.F32 R93, -RZ, R151.reuse.H0_H0 ;  /* 0x20000097ff5d7230 */ /* 0x100fe40000004100 */
[C---:B------:R-:W-:Y:S01]  /*7700*/  FFMA R14, R81.reuse, R89, R14 ;  /* 0x00000059510e7223 */ /* 0x040fe2000000000e */
[----:B------:R-:W-:Y:S02]  /*7710*/  HADD2.F32 R94, -RZ, R151.H1_H1 ;  /* 0x30000097ff5e7230 */ /* 0x000fe40000004100 */
[C---:B------:R-:W-:Y:S01]  /*7720*/  FFMA R15, R81.reuse, R90, R15 ;  /* 0x0000005a510f7223 */ /* 0x040fe2000000000f */
[C---:B------:R-:W-:Y:S01]  /*7730*/  FFMA R16, R81.reuse, R91, R16 ;  /* 0x0000005b51107223 */ /* 0x040fe20000000010 */
[----:B------:R-:W-:Y:S01]  /*7740*/  FFMA R17, R81, R92, R17 ;  /* 0x0000005c51117223 */ /* 0x000fe20000000011 */
[C---:B------:R-:W-:Y:S01]  /*7750*/  FMUL R18, R78.reuse, R18 ;  /* 0x000000124e127220 */ /* 0x040fe20000400000 */
[C---:B------:R-:W-:Y:S01]  /*7760*/  FMUL R19, R78.reuse, R19 ;  /* 0x000000134e137220 */ /* 0x040fe20000400000 */
[--C-:B------:R-:W-:Y:S01]  /*7770*/  HADD2.F32 R96, -RZ, R152.reuse.H0_H0 ;  /* 0x20000098ff607230 */ /* 0x100fe20000004100 */
[----:B------:R-:W-:Y:S01]  /*7780*/  F2FP.SATFINITE.E4M3.F32.PACK_AB_MERGE_C R14, R15, R14, RZ ;  /* 0x0000000e0f0e723e */ /* 0x000fe200048070ff */
[C---:B------:R-:W-:Y:S01]  /*7790*/  FFMA R18, R81.reuse, R93, R18 ;  /* 0x0000005d51127223 */ /* 0x040fe20000000012 */
[C---:B------:R-:W-:Y:S01]  /*77a0*/  FFMA R19, R81.reuse, R94, R19 ;  /* 0x0000005e51137223 */ /* 0x040fe20000000013 */
[C---:B------:R-:W-:Y:S01]  /*77b0*/  FFMA R0, R81.reuse, R95, R0 ;  /* 0x0000005f51007223 */ /* 0x040fe20000000000 */
[----:B------:R-:W-:Y:S01]  /*77c0*/  FFMA R2, R81, R97, R2 ;  /* 0x0000006151027223 */ /* 0x000fe20000000002 */
[----:B------:R-:W-:Y:S02]  /*77d0*/  HADD2.F32 R99, -RZ, R152.H1_H1 ;  /* 0x30000098ff637230 */ /* 0x000fe40000004100 */
[C---:B------:R-:W-:Y:S01]  /*77e0*/  FMUL R3, R78.reuse, R22 ;  /* 0x000000164e037220 */ /* 0x040fe20000400000 */
[----:B------:R-:W-:Y:S01]  /*77f0*/  F2FP.SATFINITE.E4M3.F32.PACK_AB_MERGE_C R18, R19, R18, RZ ;  /* 0x000000121312723e */ /* 0x000fe200048070ff */
[C---:B------:R-:W-:Y:S01]  /*7800*/  FMUL R22, R78.reuse, R29 ;  /* 0x0000001d4e167220 */ /* 0x040fe20000400000 */
[C---:B------:R-:W-:Y:S01]  /*7810*/  FMUL R29, R78.reuse, R36 ;  /* 0x000000244e1d7220 */ /* 0x040fe20000400000 */
[C---:B------:R-:W-:Y:S01]  /*7820*/  FFMA R3, R81.reuse, R96, R3 ;  /* 0x0000006051037223 */ /* 0x040fe20000000003 */
[C---:B------:R-:W-:Y:S01]  /*7830*/  FMUL R6, R78.reuse, R23 ;  /* 0x000000174e067220 */ /* 0x040fe20000400000 */
[--C-:B------:R-:W-:Y:S02]  /*7840*/  HADD2.F32 R100, -RZ, R153.reuse.H0_H0 ;  /* 0x20000099ff647230 */ /* 0x100fe40000004100 */
[C---:B------:R-:W-:Y:S01]  /*7850*/  FMUL R11, R78.reuse, R26 ;  /* 0x0000001a4e0b7220 */ /* 0x040fe20000400000 */
[----:B------:R-:W-:Y:S02]  /*7860*/  HADD2.F32 R103, -RZ, R153.H1_H1 ;  /* 0x30000099ff677230 */ /* 0x000fe40000004100 */
[C---:B------:R-:W-:Y:S01]  /*7870*/  FFMA R6, R81.reuse, R99, R6 ;  /* 0x0000006351067223 */ /* 0x040fe20000000006 */
[C---:B------:R-:W-:Y:S01]  /*7880*/  FFMA R7, R81.reuse, R98, R7 ;  /* 0x0000006251077223 */ /* 0x040fe20000000007 */
[C---:B------:R-:W-:Y:S01]  /*7890*/  FFMA R10, R81.reuse, R101, R10 ;  /* 0x00000065510a7223 */ /* 0x040fe2000000000a */
[C---:B------:R-:W-:Y:S01]  /*78a0*/  FFMA R11, R81.reuse, R100, R11 ;  /* 0x00000064510b7223 */ /* 0x040fe2000000000b */
[----:B------:R-:W-:Y:S01]  /*78b0*/  FMUL R26, R78, R33 ;  /* 0x000000214e1a7220 */ /* 0x000fe20000400000 */
[----:B------:R-:W-:Y:S01]  /*78c0*/  F2FP.SATFINITE.E4M3.F32.PACK_AB_MERGE_C R3, R6, R3, RZ ;  /* 0x000000030603723e */ /* 0x000fe200048070ff */
[C---:B------:R-:W-:Y:S01]  /*78d0*/  FMUL R33, R78.reuse, R40 ;  /* 0x000000284e217220 */ /* 0x040fe20000400000 */
        /* <DEDUP_REMOVED lines=8> */
[C---:B------:R-:W-:Y:S01]  /*7960*/  FMUL R30, R78.reuse, R37 ;  /* 0x000000254e1e7220 */ /* 0x040fe20000400000 */
[C---:B------:R-:W-:Y:S01]  /*7970*/  FMUL R37, R78.reuse, R44 ;  /* 0x0000002c4e257220 */ /* 0x040fe20000400000 */
[C---:B------:R-:W-:Y:S01]  /*7980*/  FMUL R24, R78.reuse, R31 ;  /* 0x0000001f4e187220 */ /* 0x040fe20000400000 */
[----:B------:R-:W-:Y:S01]  /*7990*/  F2FP.F16.E4M3.UNPACK_B R158, R158.H1 ;  /* 0x0000009eff9e723e */ /* 0x000fe200030006ff */
[--C-:B------:R-:W-:Y:S02]  /*79a0*/  HADD2.F32 R108, -RZ, R155.reuse.H0_H0 ;  /* 0x2000009bff6c7230 */ /* 0x100fe40000004100 */
[----:B------:R-:W-:Y:S01]  /*79b0*/  FMUL R27, R78, R34 ;  /* 0x000000224e1b7220 */ /* 0x000fe20000400000 */
[----:B------:R-:W-:Y:S02]  /*79c0*/  HADD2.F32 R111, -RZ, R155.H1_H1 ;  /* 0x3000009bff6f7230 */ /* 0x000fe40000004100 */
[C---:B------:R-:W-:Y:S01]  /*79d0*/  FFMA R24, R81.reuse, R107, R24 ;  /* 0x0000006b51187223 */ /* 0x040fe20000000018 */
[----:B------:R-:W-:Y:S01]  /*79e0*/  F2FP.F16.E4M3.UNPACK_B R159, R159.H1 ;  /* 0x0000009fff9f723e */ /* 0x000fe200030006ff */
[C---:B------:R-:W-:Y:S01]  /*79f0*/  FFMA R25, R81.reuse, R106, R25 ;  /* 0x0000006a51197223 */ /* 0x040fe20000000019 */
[C---:B------:R-:W-:Y:S01]  /*7a00*/  FFMA R26, R81.reuse, R109, R26 ;  /* 0x0000006d511a7223 */ /* 0x040fe2000000001a */
[----:B------:R-:W-:Y:S01]  /*7a10*/  F2FP.F16.E4M3.UNPACK_B R160, R160.H1 ;  /* 0x000000a0ffa0723e */ /* 0x000fe200030006ff */
[C---:B------:R-:W-:Y:S01]  /*7a20*/  FFMA R27, R81.reuse, R108, R27 ;  /* 0x0000006c511b7223 */ /* 0x040fe2000000001b */
[----:B------:R-:W-:Y:S01]  /*7a30*/  F2FP.SATFINITE.E4M3.F32.PACK_AB_MERGE_C R6, R24, R23, RZ ;  /* 0x000000171806723e */ /* 0x000fe200048070ff */
[C---:B------:R-:W-:Y:S01]  /*7a40*/  FMUL R34, R78.reuse, R41 ;  /* 0x000000294e227220 */ /* 0x040fe20000400000 */
[C---:B------:R-:W-:Y:S01]  /*7a50*/  FMUL R41, R78.reuse, R48 ;  /* 0x000000304e297220 */ /* 0x040fe20000400000 */
[----:B------:R-:W-:Y:S01]  /*7a60*/  FMUL R28, R78, R35 ;  /* 0x000000234e1c7220 */ /* 0x000fe20000400000 */
[----:B------:R-:W-:Y:S01]  /*7a70*/  F2FP.F16.E4M3.UNPACK_B R161, R161.H1 ;  /* 0x000000a1ffa1723e */ /* 0x000fe200030006ff */
[--C-:B------:R-:W-:Y:S01]  /*7a80*/  HADD2.F32 R112, -RZ, R156.reuse.H0_H0 ;  /* 0x2000009cff707230 */ /* 0x100fe20000004100 */
[----:B------:R-:W-:Y:S01]  /*7a90*/  F2FP.SATFINITE.E4M3.F32.PACK_AB_MERGE_C R6, R22, R21, R6 ;  /* 0x000000151606723e */ /* 0x000fe20004807006 */
[C---:B------:R-:W-:Y:S01]  /*7aa0*/  FFMA R28, R81.reuse, R111, R28 ;  /* 0x0000006f511c7223 */ /* 0x040fe2000000001c */
[C---:B------:R-:W-:Y:S01]  /*7ab0*/  FFMA R29, R81.reuse, R110, R29 ;  /* 0x0000006e511d7223 */ /* 0x040fe2000000001d */
[C---:B------:R-:W-:Y:S01]  /*7ac0*/  FFMA R30, R81.reuse, R113, R30 ;  /* 0x00000071511e7223 */ /* 0x040fe2000000001e */
[----:B------:R-:W-:Y:S02]  /*7ad0*/  HADD2.F32 R115, -RZ, R156.H1_H1 ;  /* 0x3000009cff737230 */ /* 0x000fe40000004100 */
[C---:B------:R-:W-:Y:S01]  /*7ae0*/  FMUL R31, R78.reuse, R38 ;  /* 0x000000264e1f7220 */ /* 0x040fe20000400000 */
[----:B------:R-:W-:Y:S01]  /*7af0*/  F2FP.F16.E4M3.UNPACK_B R162, R162.H1 ;  /* 0x000000a2ffa2723e */ /* 0x000fe200030006ff */
[C---:B------:R-:W-:Y:S01]  /*7b00*/  FMUL R38, R78.reuse, R45 ;  /* 0x0000002d4e267220 */ /* 0x040fe20000400000 */
[C---:B------:R-:W-:Y:S01]  /*7b10*/  FMUL R45, R78.reuse, R52 ;  /* 0x000000344e2d7220 */ /* 0x040fe20000400000 */
[----:B------:R-:W-:Y:S01]  /*7b20*/  F2FP.F16.E4M3.UNPACK_B R163, R163.H1 ;  /* 0x000000a3ffa3723e */ /* 0x000fe200030006ff */
[----:B------:R-:W-:Y:S01]  /*7b30*/  FFMA R31, R81, R112, R31 ;  /* 0x00000070511f7223 */ /* 0x000fe2000000001f */
[----:B------:R-:W-:Y:S01]  /*7b40*/  FMUL R52, R78, R59 ;  /* 0x0000003b4e347220 */ /* 0x000fe20000400000 */
[----:B------:R-:W-:Y:S01]  /*7b50*/  IADD3 R76, PT, PT, R76, 0x1, RZ ;  /* 0x000000014c4c7810 */ /* 0x000fe20007ffe0ff */
[C---:B------:R-:W-:Y:S01]  /*7b60*/  FMUL R59, R78.reuse, R66 ;  /* 0x000000424e3b7220 */ /* 0x040fe20000400000 */
[----:B------:R-:W-:Y:S01]  /*7b70*/  F2FP.SATFINITE.E4M3.F32.PACK_AB_MERGE_C R66, R13, R12, R14 ;  /* 0x0000000c0d42723e */ /* 0x000fe2000480700e */
[C---:B------:R-:W-:Y:S01]  /*7b80*/  FMUL R32, R78.reuse, R39 ;  /* 0x000000274e207220 */ /* 0x040fe20000400000 */
[--C-:B------:R-:W-:Y:S02]  /*7b90*/  HADD2.F32 R116, -RZ, R157.reuse.H0_H0 ;  /* 0x2000009dff747230 */ /* 0x100fe40000004100 */
[C---:B------:R-:W-:Y:S01]  /*7ba0*/  FMUL R35, R78.reuse, R42 ;  /* 0x0000002a4e237220 */ /* 0x040fe20000400000 */
[----:B------:R-:W-:Y:S02]  /*7bb0*/  HADD2.F32 R119, -RZ, R157.H1_H1 ;  /* 0x3000009dff777230 */ /* 0x000fe40000004100 */
[C---:B------:R-:W-:Y:S01]  /*7bc0*/  FFMA R32, R81.reuse, R115, R32 ;  /* 0x0000007351207223 */ /* 0x040fe20000000020 */
[----:B------:R-:W-:Y:S01]  /*7bd0*/  FMUL R36, R78, R43 ;  /* 0x0000002b4e247220 */ /* 0x000fe20000400000 */
[C---:B------:R-:W-:Y:S01]  /*7be0*/  FFMA R33, R81.reuse, R114, R33 ;  /* 0x0000007251217223 */ /* 0x040fe20000000021 */
[C---:B------:R-:W-:Y:S01]  /*7bf0*/  FFMA R34, R81.reuse, R117, R34 ;  /* 0x0000007551227223 */ /* 0x040fe20000000022 */
[--C-:B------:R-:W-:Y:S01]  /*7c00*/  HADD2.F32 R120, -RZ, R158.reuse.H0_H0 ;  /* 0x2000009eff787230 */ /* 0x100fe20000004100 */
[----:B------:R-:W-:Y:S01]  /*7c10*/  F2FP.SATFINITE.E4M3.F32.PACK_AB_MERGE_C R32, R32, R31, RZ ;  /* 0x0000001f2020723e */ /* 0x000fe200048070ff */
[C---:B------:R-:W-:Y:S01]  /*7c20*/  FFMA R35, R81.reuse, R116, R35 ;  /* 0x0000007451237223 */ /* 0x040fe20000000023 */
[----:B------:R-:W-:Y:S02]  /*7c30*/  HADD2.F32 R123, -RZ, R158.H1_H1 ;  /* 0x3000009eff7b7230 */ /* 0x000fe40000004100 */
[----:B------:R-:W-:Y:S01]  /*7c40*/  FMUL R39, R78, R46 ;  /* 0x0000002e4e277220 */ /* 0x000fe20000400000 */
[----:B------:R-:W-:Y:S01]  /*7c50*/  F2FP.SATFINITE.E4M3.F32.PACK_AB_MERGE_C R32, R30, R29, R32 ;  /* 0x0000001d1e20723e */ /* 0x000fe20004807020 */
[C---:B------:R-:W-:Y:S01]  /*7c60*/  FFMA R36, R81.reuse, R119, R36 ;  /* 0x0000007751247223 */ /* 0x040fe20000000024 */
[C---:B------:R-:W-:Y:S01]  /*7c70*/  FMUL R40, R78.reuse, R47 ;  /* 0x0000002f4e287220 */ /* 0x040fe20000400000 */
[C---:B------:R-:W-:Y:S01]  /*7c80*/  FFMA R37, R81.reuse, R118, R37 ;  /* 0x0000007651257223 */ /* 0x040fe20000000025 */
[C---:B------:R-:W-:Y:S01]  /*7c90*/  FFMA R38, R81.reuse, R121, R38 ;  /* 0x0000007951267223 */ /* 0x040fe20000000026 */
[C---:B------:R-:W-:Y:S01]  /*7ca0*/  FMUL R42, R78.reuse, R49 ;  /* 0x000000314e2a7220 */ /* 0x040fe20000400000 */
[--C-:B------:R-:W-:Y:S02]  /*7cb0*/  HADD2.F32 R124, -RZ, R159.reuse.H0_H0 ;  /* 0x2000009fff7c7230 */ /* 0x100fe40000004100 */
[C---:B------:R-:W-:Y:S01]  /*7cc0*/  FFMA R39, R81.reuse, R120, R39 ;  /* 0x0000007851277223 */ /* 0x040fe20000000027 */
[----:B------:R-:W-:Y:S02]  /*7cd0*/  HADD2.F32 R127, -RZ, R159.H1_H1 ;  /* 0x3000009fff7f7230 */ /* 0x000fe40000004100 */
[C---:B------:R-:W-:Y:S01]  /*7ce0*/  FMUL R43, R78.reuse, R50 ;  /* 0x000000324e2b7220 */ /* 0x040fe20000400000 */
[C---:B------:R-:W-:Y:S01]  /*7cf0*/  FFMA R40, R81.reuse, R123, R40 ;  /* 0x0000007b51287223 */ /* 0x040fe20000000028 */
[C---:B------:R-:W-:Y:S01]  /*7d00*/  FMUL R44, R78.reuse, R51 ;  /* 0x000000334e2c7220 */ /* 0x040fe20000400000 */
[C---:B------:R-:W-:Y:S01]  /*7d10*/  FFMA R41, R81.reuse, R122, R41 ;  /* 0x0000007a51297223 */ /* 0x040fe20000000029 */
[C---:B------:R-:W-:Y:S01]  /*7d20*/  FMUL R50, R78.reuse, R57 ;  /* 0x000000394e327220 */ /* 0x040fe20000400000 */
[C---:B------:R-:W-:Y:S01]  /*7d30*/  FMUL R57, R78.reuse, R64 ;  /* 0x000000404e397220 */ /* 0x040fe20000400000 */
[----:B------:R-:W-:Y:S01]  /*7d40*/  FFMA R42, R81, R125, R42 ;  /* 0x0000007d512a7223 */ /* 0x000fe2000000002a */
[C---:B------:R-:W-:Y:S01]  /*7d50*/  FMUL R46, R78.reuse, R53 ;  /* 0x000000354e2e7220 */ /* 0x040fe20000400000 */
[--C-:B------:R-:W-:Y:S01]  /*7d60*/  HADD2.F32 R128, -RZ, R160.reuse.H0_H0 ;  /* 0x200000a0ff807230 */ /* 0x100fe20000004100 */
[----:B------:R-:W-:Y:S01]  /*7d70*/  F2FP.SATFINITE.E4M3.F32.PACK_AB_MERGE_C R64, R5, R4, R86 ;  /* 0x000000040540723e */ /* 0x000fe20004807056 */
[C---:B------:R-:W-:Y:S01]  /*7d80*/  FMUL R51, R78.reuse, R58 ;  /* 0x0000003a4e337220 */ /* 0x040fe20000400000 */
[C---:B------:R-:W-:Y:S01]  /*7d90*/  FMUL R53, R78.reuse, R60 ;  /* 0x0000003c4e357220 */ /* 0x040fe20000400000 */
[C---:B------:R-:W-:Y:S01]  /*7da0*/  FFMA R43, R81.reuse, R124, R43 ;  /* 0x0000007c512b7223 */ /* 0x040fe2000000002b */
[----:B------:R-:W-:Y:S02]  /*7db0*/  HADD2.F32 R131, -RZ, R160.H1_H1 ;  /* 0x300000a0ff837230 */ /* 0x000fe40000004100 */
[C---:B------:R-:W-:Y:S01]  /*7dc0*/  FMUL R47, R78.reuse, R54 ;  /* 0x000000364e2f7220 */ /* 0x040fe20000400000 */
[C---:B------:R-:W-:Y:S01]  /*7dd0*/  FMUL R58, R78.reuse, R65 ;  /* 0x000000414e3a7220 */ /* 0x040fe20000400000 */
[----:B------:R-:W-:Y:S01]  /*7de0*/  FMUL R60, R78, R67 ;  /* 0x000000434e3c7220 */ /* 0x000fe20000400000 */
[----:B------:R-:W-:Y:S01]  /*7df0*/  F2FP.SATFINITE.E4M3.F32.PACK_AB_MERGE_C R5, R20, R11, RZ ;  /* 0x0000000b1405723e */ /* 0x000fe200048070ff */
[----:B------:R-:W-:Y:S01]  /*7e00*/  FFMA R44, R81, R127, R44 ;  /* 0x0000007f512c7223 */ /* 0x000fe2000000002c */
[C---:B------:R-:W-:Y:S01]  /*7e10*/  FMUL R48, R78.reuse, R55 ;  /* 0x000000374e307220 */ /* 0x040fe20000400000 */
[----:B------:R-:W-:Y:S01]  /*7e20*/  F2FP.SATFINITE.E4M3.F32.PACK_AB_MERGE_C R65, R9, R8, R138 ;  /* 0x000000080941723e */ /* 0x000fe2000480708a */
[----:B------:R-:W-:Y:S01]  /*7e30*/  FFMA R45, R81, R126, R45 ;  /* 0x0000007e512d7223 */ /* 0x000fe2000000002d */
[----:B------:R-:W-:Y:S01]  /*7e40*/  F2FP.SATFINITE.E4M3.F32.PACK_AB_MERGE_C R67, R17, R16, R18 ;  /* 0x000000101143723e */ /* 0x000fe20004807012 */
[----:B------:R-:W-:Y:S01]  /*7e50*/  FMUL R49, R78, R56 ;  /* 0x000000384e317220 */ /* 0x000fe20000400000 */
[C---:B------:R-:W-:Y:S01]  /*7e60*/  FFMA R46, R81.reuse, R129, R46 ;  /* 0x00000081512e7223 */ /* 0x040fe2000000002e */
[--C-:B------:R-:W-:Y:S02]  /*7e70*/  HADD2.F32 R132, -RZ, R161.reuse.H0_H0 ;  /* 0x200000a1ff847230 */ /* 0x100fe40000004100 */
[C---:B------:R-:W-:Y:S01]  /*7e80*/  FFMA R47, R81.reuse, R128, R47 ;  /* 0x00000080512f7223 */ /* 0x040fe2000000002f */
[----:B------:R1:W-:Y:S01]  /*7e90*/  STS.128 [R172+UR49+0x6200], R64 ;  /* 0x00620040ac007988 */ /* 0x0003e20008000c31 */
[----:B------:R-:W-:Y:S01]  /*7ea0*/  HADD2.F32 R135, -RZ, R161.H1_H1 ;  /* 0x300000a1ff877230 */ /* 0x000fe20000004100 */
[----:B------:R-:W-:Y:S01]  /*7eb0*/  F2FP.SATFINITE.E4M3.F32.PACK_AB_MERGE_C R5, R10, R7, R5 ;  /* 0x000000070a05723e */ /* 0x000fe20004807005 */
[C---:B------:R-:W-:Y:S01]  /*7ec0*/  FFMA R48, R81.reuse, R131, R48 ;  /* 0x0000008351307223 */ /* 0x040fe20000000030 */
[----:B------:R-:W-:Y:S01]  /*7ed0*/  F2FP.SATFINITE.E4M3.F32.PACK_AB_MERGE_C R7, R28, R27, RZ ;  /* 0x0000001b1c07723e */ /* 0x000fe200048070ff */
        /* <DEDUP_REMOVED lines=8> */
[----:B------:R-:W-:Y:S01]  /*7f60*/  FMUL R56, R78, R63 ;  /* 0x0000003f4e387220 */ /* 0x000fe20000400000 */
[----:B------:R-:W-:Y:S01]  /*7f70*/  F2FP.SATFINITE.E4M3.F32.PACK_AB_MERGE_C R4, R2, R0, R3 ;  /* 0x000000000204723e */ /* 0x000fe20004807003 */
[C---:B------:R-:W-:Y:S01]  /*7f80*/  FFMA R53, R81.reuse, R134, R53 ;  /* 0x0000008651357223 */ /* 0x040fe20000000035 */
[----:B------:R-:W-:Y:S01]  /*7f90*/  F2FP.SATFINITE.E4M3.F32.PACK_AB_MERGE_C R7, R26, R25, R7 ;  /* 0x000000191a07723e */ /* 0x000fe20004807007 */
[C---:B------:R-:W-:Y:S01]  /*7fa0*/  FFMA R54, R81.reuse, R137, R54 ;  /* 0x0000008951367223 */ /* 0x040fe20000000036 */
[--C-:B------:R-:W-:Y:S02]  /*7fb0*/  HADD2.F32 R84, -RZ, R163.reuse.H0_H0 ;  /* 0x200000a3ff547230 */ /* 0x100fe40000004100 */
[C---:B------:R-:W-:Y:S01]  /*7fc0*/  FFMA R55, R81.reuse, R136, R55 ;  /* 0x0000008851377223 */ /* 0x040fe20000000037 */
[----:B------:R-:W-:Y:S01]  /*7fd0*/  HADD2.F32 R85, -RZ, R163.H1_H1 ;  /* 0x300000a3ff557230 */ /* 0x000fe20000004100 */
[----:B------:R1:W-:Y:S01]  /*7fe0*/  STS.128 [R204+0x6010], R4 ;  /* 0x00601004cc007388 */ /* 0x0003e20000000c00 */
[----:B------:R-:W-:Y:S01]  /*7ff0*/  F2FP.SATFINITE.E4M3.F32.PACK_AB_MERGE_C R35, R36, R35, RZ ;  /* 0x000000232423723e */ /* 0x000fe200048070ff */
[C---:B------:R-:W-:Y:S01]  /*8000*/  FFMA R56, R81.reuse, R139, R56 ;  /* 0x0000008b51387223 */ /* 0x040fe20000000038 */
[----:B------:R-:W-:Y:S01]  /*8010*/  F2FP.SATFINITE.E4M3.F32.PACK_AB_MERGE_C R39, R40, R39, RZ ;  /* 0x000000272827723e */ /* 0x000fe200048070ff */
[C---:B------:R-:W-:Y:S01]  /*8020*/  FFMA R57, R81.reuse, R82, R57 ;  /* 0x0000005251397223 */ /* 0x040fe20000000039 */
[----:B------:R-:W-:Y:S01]  /*8030*/  F2FP.SATFINITE.E4M3.F32.PACK_AB_MERGE_C R43, R44, R43, RZ ;  /* 0x0000002b2c2b723e */ /* 0x000fe200048070ff */
[C---:B------:R-:W-:Y:S01]  /*8040*/  FFMA R58, R81.reuse, R83, R58 ;  /* 0x00000053513a7223 */ /* 0x040fe2000000003a */
[C---:B------:R-:W-:Y:S01]  /*8050*/  FFMA R59, R81.reuse, R84, R59 ;  /* 0x00000054513b7223 */ /* 0x040fe2000000003b */
[----:B------:R-:W-:Y:S01]  /*8060*/  F2FP.SATFINITE.E4M3.F32.PACK_AB_MERGE_C R33, R34, R33, R35 ;  /* 0x000000212221723e */ /* 0x000fe20004807023 */
        /* <DEDUP_REMOVED lines=11> */
[----:B------:R-:W-:Y:S05]  /*8120*/  F2FP.SATFINITE.E4M3.F32.PACK_AB_MERGE_C R51, R58, R57, R59 ;  /* 0x000000393a33723e */ /* 0x000fea000480703b */
        /* <DEDUP_REMOVED lines=9> */
[----:B------:R-:W-:Y:S02]  /*81c0*/  UIADD3 UR8, UP0, UPT, UR52, 0x680, URZ ;  /* 0x0000068034087890 */ /* 0x000fe4000ff1e0ff */
[----:B------:R-:W-:Y:S02]  /*81d0*/  UIADD3 UR5, UPT, UPT, UR41, 0x40, URZ ;  /* 0x0000004029057890 */ /* 0x000fe4000fffe0ff */
[----:B------:R-:W-:Y:S02]  /*81e0*/  UIADD3 UR4, UPT, UPT, UR49, 0x6200, URZ ;  /* 0x0000620031047890 */ /* 0x000fe4000fffe0ff */
[----:B------:R-:W-:Y:S01]  /*81f0*/  UIADD3.X UR9, UPT, UPT, URZ, UR53, URZ, UP0, !UPT ;  /* 0x00000035ff097290 */ /* 0x000fe200087fe4ff */
[----:B------:R-:W-:Y:S01]  /*8200*/  UMOV UR6, UR42 ;  /* 0x0000002a00067c82 */ /* 0x000fe20008000000 */
[----:B------:R-:W-:Y:S07]  /*8210*/  UMOV UR7, UR36 ;  /* 0x0000002400077c82 */ /* 0x000fee0008000000 */
[----:B------:R2:W-:Y:S01]  /*8220*/  UTMASTG.3D [UR4], [UR8] ;  /* 0x00000004080073b5 */ /* 0x0005e20008010000 */
[----:B------:R0:W-:Y:S01]  /*8230*/  UTMACMDFLUSH ;  /* 0x00000000000079b7 */ /* 0x0001e20000000000 */
[----:B--2---:R-:W-:Y:S04]  /*8240*/  DEPBAR.LE SB0, 0x1 ;  /* 0x000080400000791a */ /* 0x004fe80000000000 */
.L_x_106:
[----:B------:R-:W-:Y:S05]  /*8250*/  BSYNC.RECONVERGENT B0 ;  /* 0x0000000000007941 */ /* 0x000fea0003800200 */
.L_x_105:
[----:B------:R-:W-:Y:S01]  /*8260*/  BAR.SYNC.DEFER_BLOCKING 0x1, 0x80 ;  /* 0x0042000000007b1d */ /* 0x000fe20000010000 */
[----:B------:R-:W-:Y:S01]  /*8270*/  ISETP.NE.AND P2, PT, R194, RZ, PT ;  /* 0x000000ffc200720c */ /* 0x000fe20003f45270 */
[----:B------:R-:W-:Y:S01]  /*8280*/  IMAD.IADD R20, R75, 0x1, R147 ;  /* 0x000000014b147824 */ /* 0x000fe200078e0293 */
[----:B------:R-:W-:Y:S01]  /*8290*/  ISETP.NE.AND P0, PT, R195, 0x2, PT ;  /* 0x00000002c300780c */ /* 0x000fe20003f05270 */
[----:B------:R-:W-:Y:S01]  /*82a0*/  IMAD.IADD R21, R77, 0x1, R170 ;  /* 0x000000014d157824 */ /* 0x000fe200078e02aa */
[----:B------:R-:W-:Y:S02]  /*82b0*/  ISETP.NE.AND P1, PT, R76, 0x4, PT ;  /* 0x000000044c00780c */ /* 0x000fe40003f25270 */
[----:B------:R-:W-:Y:S02]  /*82c0*/  SEL R3, RZ, 0x1, P0 ;  /* 0x00000001ff037807 */ /* 0x000fe40000000000 */
[----:B------:R-:W-:Y:S02]  /*82d0*/  SEL R0, RZ, 0x1, P1 ;  /* 0x00000001ff007807 */ /* 0x000fe40000800000 */
[----:B------:R-:W-:Y:S02]  /*82e0*/  LOP3.LUT R182, R182, R3, RZ, 0x3c, !PT ;  /* 0x00000003b6b67212 */ /* 0x000fe400078e3cff */
[----:B------:R-:W-:Y:S02]  /*82f0*/  LOP3.LUT R183, R183, R0, RZ, 0x3c, !PT ;  /* 0x00000000b7b77212 */ /* 0x000fe400078e3cff */
[----:B------:R-:W-:Y:S02]  /*8300*/  @P2 R2UR UR36, R179 ;  /* 0x00000000b32422ca */ /* 0x000fe400000e0000 */
[----:B------:R-:W-:Y:S02]  /*8310*/  SEL R195, R195, RZ, P0 ;  /* 0x000000ffc3c37207 */ /* 0x000fe40000000000 */
[----:B------:R-:W-:Y:S01]  /*8320*/  SEL R76, R76, RZ, P1 ;  /* 0x000000ff4c4c7207 */ /* 0x000fe20000800000 */
[----:B------:R-:W-:Y:S10]  /*8330*/  @P2 BRA `(.L_x_107) ;  /* 0xffffffc400bc2947 */ /* 0x000ff4000383ffff */
[----:B------:R-:W-:Y:S05]  /*8340*/  EXIT ;  /* 0x000000000000794d */ /* 0x000fea0003800000 */
.L_x_19:
[----:B--2---:R2:W1:Y:S02]  /*8350*/  SYNCS.PHASECHK.TRANS64.TRYWAIT P0, [R3+URZ+0x100], R2 ;  /* 0x00010002030075a7 */ /* 0x00446400080011ff */
[----:B-1----:R-:W-:Y:S05]  /*8360*/  @!P0 NANOSLEEP.SYNCS 0x989680 ;  /* 0x009896800000895d */ /* 0x002fea0003900000 */
[----:B------:R-:W1:Y:S02]  /*8370*/  @!P0 SYNCS.PHASECHK.TRANS64 P0, [R3+URZ+0x100], R2 ;  /* 0x00010002030085a7 */ /* 0x000e6400080010ff */
[----:B-1----:R-:W-:Y:S05]  /*8380*/  @!P0 BRA `(.L_x_19) ;  /* 0xfffffffc00f08947 */ /* 0x002fea000383ffff */
[----:B------:R-:W-:Y:S05]  /*8390*/  BRA `(.L_x_108) ;  /* 0xffffff9000907947 */ /* 0x000fea000383ffff */
.L_x_22:
[----:B-1----:R-:W-:-:S07]  /*83a0*/  MOV R2, UR33 ;  /* 0x0000002100027c02 */ /* 0x002fce0008000f00 */
.L_x_109:
[----:B-1----:R1:W2:Y:S02]  /*83b0*/  SYNCS.PHASECHK.TRANS64.TRYWAIT P0, [R2+URZ+0x30], R5 ;  /* 0x00003005020075a7 */ /* 0x0022a400080011ff */
[----:B--2---:R-:W-:Y:S05]  /*83c0*/  @!P0 NANOSLEEP.SYNCS 0x989680 ;  /* 0x009896800000895d */ /* 0x004fea0003900000 */
[----:B------:R-:W2:Y:S02]  /*83d0*/  @!P0 SYNCS.PHASECHK.TRANS64 P0, [R2+URZ+0x30], R5 ;  /* 0x00003005020085a7 */ /* 0x000ea400080010ff */
[----:B--2---:R-:W-:Y:S05]  /*83e0*/  @!P0 BRA `(.L_x_109) ;  /* 0xfffffffc00f08947 */ /* 0x004fea000383ffff */
[----:B------:R-:W-:Y:S05]  /*83f0*/  BRA `(.L_x_21) ;  /* 0xffffff9000e07947 */ /* 0x000fea000383ffff */
.L_x_28:
[----:B-1----:R-:W-:-:S07]  /*8400*/  MOV R2, UR17 ;  /* 0x0000001100027c02 */ /* 0x002fce0008000f00 */
.L_x_110:
[----:B-1----:R1:W2:Y:S02]  /*8410*/  SYNCS.PHASECHK.TRANS64.TRYWAIT P0, [R2+URZ+0x30], R5 ;  /* 0x00003005020075a7 */ /* 0x0022a400080011ff */
[----:B--2---:R-:W-:Y:S05]  /*8420*/  @!P0 NANOSLEEP.SYNCS 0x989680 ;  /* 0x009896800000895d */ /* 0x004fea0003900000 */
[----:B------:R-:W2:Y:S02]  /*8430*/  @!P0 SYNCS.PHASECHK.TRANS64 P0, [R2+URZ+0x30], R5 ;  /* 0x00003005020085a7 */ /* 0x000ea400080010ff */
[----:B--2---:R-:W-:Y:S05]  /*8440*/  @!P0 BRA `(.L_x_110) ;  /* 0xfffffffc00f08947 */ /* 0x004fea000383ffff */
[----:B------:R-:W-:Y:S05]  /*8450*/  BRA `(.L_x_27) ;  /* 0xffffff9400847947 */ /* 0x000fea000383ffff */
.L_x_32:
[----:B-1----:R1:W2:Y:S02]  /*8460*/  SYNCS.PHASECHK.TRANS64.TRYWAIT P0, [R2+URZ+0x90], R3 ;  /* 0x00009003020075a7 */ /* 0x0022a400080011ff */
[----:B--2---:R-:W-:Y:S05]  /*8470*/  @!P0 NANOSLEEP.SYNCS 0x989680 ;  /* 0x009896800000895d */ /* 0x004fea0003900000 */
[----:B------:R-:W2:Y:S02]  /*8480*/  @!P0 SYNCS.PHASECHK.TRANS64 P0, [R2+URZ+0x90], R3 ;  /* 0x00009003020085a7 */ /* 0x000ea400080010ff */
[----:B--2---:R-:W-:Y:S05]  /*8490*/  @!P0 BRA `(.L_x_32) ;  /* 0xfffffffc00f08947 */ /* 0x004fea000383ffff */
[----:B------:R-:W-:Y:S05]  /*84a0*/  BRA `(.L_x_111) ;  /* 0xffffff9800107947 */ /* 0x000fea000383ffff */
.L_x_36:
[----:B----4-:R-:W-:-:S07]  /*84b0*/  MOV R0, UR5 ;  /* 0x0000000500007c02 */ /* 0x010fce0008000f00 */
.L_x_112:
[----:B-1----:R1:W2:Y:S02]  /*84c0*/  SYNCS.PHASECHK.TRANS64.TRYWAIT P0, [R0+URZ], R3 ;  /* 0x00000003000075a7 */ /* 0x0022a400080011ff */
[----:B--2---:R-:W-:Y:S05]  /*84d0*/  @!P0 NANOSLEEP.SYNCS 0x989680 ;  /* 0x009896800000895d */ /* 0x004fea0003900000 */
[----:B------:R-:W2:Y:S02]  /*84e0*/  @!P0 SYNCS.PHASECHK.TRANS64 P0, [R0+URZ], R3 ;  /* 0x00000003000085a7 */ /* 0x000ea400080010ff */
[----:B--2---:R-:W-:Y:S05]  /*84f0*/  @!P0 BRA `(.L_x_112) ;  /* 0xfffffffc00f08947 */ /* 0x004fea000383ffff */
[----:B------:R-:W-:Y:S05]  /*8500*/  BRA `(.L_x_113) ;  /* 0xffffff9c00807947 */ /* 0x000fea000383ffff */
.L_x_37:
[----:B----4-:R-:W-:-:S07]  /*8510*/  MOV R0, UR5 ;  /* 0x0000000500007c02 */ /* 0x010fce0008000f00 */
.L_x_114:
[----:B-1----:R1:W2:Y:S02]  /*8520*/  SYNCS.PHASECHK.TRANS64.TRYWAIT P0, [R0+URZ], R3 ;  /* 0x00000003000075a7 */ /* 0x0022a400080011ff */
[----:B--2---:R-:W-:Y:S05]  /*8530*/  @!P0 NANOSLEEP.SYNCS 0x989680 ;  /* 0x009896800000895d */ /* 0x004fea0003900000 */
[----:B------:R-:W2:Y:S02]  /*8540*/  @!P0 SYNCS.PHASECHK.TRANS64 P0, [R0+URZ], R3 ;  /* 0x00000003000085a7 */ /* 0x000ea400080010ff */
[----:B--2---:R-:W-:Y:S05]  /*8550*/  @!P0 BRA `(.L_x_114) ;  /* 0xfffffffc00f08947 */ /* 0x004fea000383ffff */
[----:B------:R-:W-:Y:S05]  /*8560*/  BRA `(.L_x_115) ;  /* 0xffffff9c008c7947 */ /* 0x000fea000383ffff */
.L_x_38:
[----:B----4-:R-:W-:-:S07]  /*8570*/  MOV R0, UR5 ;  /* 0x0000000500007c02 */ /* 0x010fce0008000f00 */
.L_x_116:
[----:B-1----:R1:W2:Y:S02]  /*8580*/  SYNCS.PHASECHK.TRANS64.TRYWAIT P0, [R0+URZ], R3 ;  /* 0x00000003000075a7 */ /* 0x0022a400080011ff */
[----:B--2---:R-:W-:Y:S05]  /*8590*/  @!P0 NANOSLEEP.SYNCS 0x989680 ;  /* 0x009896800000895d */ /* 0x004fea0003900000 */
[----:B------:R-:W2:Y:S02]  /*85a0*/  @!P0 SYNCS.PHASECHK.TRANS64 P0, [R0+URZ], R3 ;  /* 0x00000003000085a7 */ /* 0x000ea400080010ff */
[----:B--2---:R-:W-:Y:S05]  /*85b0*/  @!P0 BRA `(.L_x_116) ;  /* 0xfffffffc00f08947 */ /* 0x004fea000383ffff */
[----:B------:R-:W-:Y:S05]  /*85c0*/  BRA `(.L_x_117) ;  /* 0xffffff9c00987947 */ /* 0x000fea000383ffff */
.L_x_39:
[----:B----4-:R-:W-:-:S07]  /*85d0*/  MOV R0, UR5 ;  /* 0x0000000500007c02 */ /* 0x010fce0008000f00 */
.L_x_118:
[----:B-1----:R1:W2:Y:S02]  /*85e0*/  SYNCS.PHASECHK.TRANS64.TRYWAIT P0, [R0+URZ], R3 ;  /* 0x00000003000075a7 */ /* 0x0022a400080011ff */
[----:B--2---:R-:W-:Y:S05]  /*85f0*/  @!P0 NANOSLEEP.SYNCS 0x989680 ;  /* 0x009896800000895d */ /* 0x004fea0003900000 */
[----:B------:R-:W2:Y:S02]  /*8600*/  @!P0 SYNCS.PHASECHK.TRANS64 P0, [R0+URZ], R3 ;  /* 0x00000003000085a7 */ /* 0x000ea400080010ff */
[----:B--2---:R-:W-:Y:S05]  /*8610*/  @!P0 BRA `(.L_x_118) ;  /* 0xfffffffc00f08947 */ /* 0x004fea000383ffff */
[----:B------:R-:W-:Y:S05]  /*8620*/  BRA `(.L_x_119) ;  /* 0xffffff9c00a47947 */ /* 0x000fea000383ffff */
.L_x_40:
[----:B----4-:R-:W-:-:S07]  /*8630*/  MOV R0, UR5 ;  /* 0x0000000500007c02 */ /* 0x010fce0008000f00 */
.L_x_120:
[----:B-1----:R1:W2:Y:S02]  /*8640*/  SYNCS.PHASECHK.TRANS64.TRYWAIT P0, [R0+URZ], R3 ;  /* 0x00000003000075a7 */ /* 0x0022a400080011ff */
[----:B--2---:R-:W-:Y:S05]  /*8650*/  @!P0 NANOSLEEP.SYNCS 0x989680 ;  /* 0x009896800000895d */ /* 0x004fea0003900000 */
[----:B------:R-:W2:Y:S02]  /*8660*/  @!P0 SYNCS.PHASECHK.TRANS64 P0, [R0+URZ], R3 ;  /* 0x00000003000085a7 */ /* 0x000ea400080010ff */
[----:B--2---:R-:W-:Y:S05]  /*8670*/  @!P0 BRA `(.L_x_120) ;  /* 0xfffffffc00f08947 */ /* 0x004fea000383ffff */
[----:B------:R-:W-:Y:S05]  /*8680*/  BRA `(.L_x_121) ;  /* 0xffffff9c00b07947 */ /* 0x000fea000383ffff */
.L_x_43:
[----:B-1----:R1:W2:Y:S02]  /*8690*/  SYNCS.PHASECHK.TRANS64.TRYWAIT P0, [R0+URZ+0xf0], R5 ;  /* 0x0000f005000075a7 */ /* 0x0022a400080011ff */
[----:B--2---:R-:W-:Y:S05]  /*86a0*/  @!P0 NANOSLEEP.SYNCS 0x989680 ;  /* 0x009896800000895d */ /* 0x004fea0003900000 */
[----:B------:R-:W2:Y:S02]  /*86b0*/  @!P0 SYNCS.PHASECHK.TRANS64 P0, [R0+URZ+0xf0], R5 ;  /* 0x0000f005000085a7 */ /* 0x000ea400080010ff */
[----:B--2---:R-:W-:Y:S05]  /*86c0*/  @!P0 BRA `(.L_x_43) ;  /* 0xfffffffc00f08947 */ /* 0x004fea000383ffff */
[----:B------:R-:W-:Y:S05]  /*86d0*/  BRA `(.L_x_122) ;  /* 0xffffffa0000c7947 */ /* 0x000fea000383ffff */
.L_x_44:
[----:B------:R-:W-:-:S07]  /*86e0*/  MOV R0, UR5 ;  /* 0x0000000500007c02 */ /* 0x000fce0008000f00 */
.L_x_123:
[----:B-1----:R1:W2:Y:S02]  /*86f0*/  SYNCS.PHASECHK.TRANS64.TRYWAIT P0, [R0+URZ+0xa0], R5 ;  /* 0x0000a005000075a7 */ /* 0x0022a400080011ff */
[----:B--2---:R-:W-:Y:S05]  /*8700*/  @!P0 NANOSLEEP.SYNCS 0x989680 ;  /* 0x009896800000895d */ /* 0x004fea0003900000 */
[----:B------:R-:W2:Y:S02]  /*8710*/  @!P0 SYNCS.PHASECHK.TRANS64 P0, [R0+URZ+0xa0], R5 ;  /* 0x0000a005000085a7 */ /* 0x000ea400080010ff */
[----:B--2---:R-:W-:Y:S05]  /*8720*/  @!P0 BRA `(.L_x_123) ;  /* 0xfffffffc00f08947 */ /* 0x004fea000383ffff */
[----:B------:R-:W-:Y:S05]  /*8730*/  BRA `(.L_x_124) ;  /* 0xffffffa0001c7947 */ /* 0x000fea000383ffff */
.L_x_45:
[----:B-1----:R1:W2:Y:S02]  /*8740*/  SYNCS.PHASECHK.TRANS64.TRYWAIT P1, [R0+URZ+0x90], R5 ;  /* 0x00009005000075a7 */ /* 0x0022a400080211ff */
[----:B--2---:R-:W-:Y:S05]  /*8750*/  @!P1 NANOSLEEP.SYNCS 0x989680 ;  /* 0x009896800000995d */ /* 0x004fea0003900000 */
[----:B------:R-:W2:Y:S02]  /*8760*/  @!P1 SYNCS.PHASECHK.TRANS64 P1, [R0+URZ+0x90], R5 ;  /* 0x00009005000095a7 */ /* 0x000ea400080210ff */
[----:B--2---:R-:W-:Y:S05]  /*8770*/  @!P1 BRA `(.L_x_45) ;  /* 0xfffffffc00f09947 */ /* 0x004fea000383ffff */
[----:B------:R-:W-:Y:S05]  /*8780*/  BRA `(.L_x_125) ;  /* 0xffffffa0004c7947 */ /* 0x000fea000383ffff */
.L_x_48:
[----:B------:R-:W-:-:S07]  /*8790*/  MOV R0, UR5 ;  /* 0x0000000500007c02 */ /* 0x000fce0008000f00 */
.L_x_126:
[----:B-1----:R1:W2:Y:S02]  /*87a0*/  SYNCS.PHASECHK.TRANS64.TRYWAIT P0, [R0+URZ+0xa0], R3 ;  /* 0x0000a003000075a7 */ /* 0x0022a400080011ff */
[----:B--2---:R-:W-:Y:S05]  /*87b0*/  @!P0 NANOSLEEP.SYNCS 0x989680 ;  /* 0x009896800000895d */ /* 0x004fea0003900000 */
[----:B------:R-:W2:Y:S02]  /*87c0*/  @!P0 SYNCS.PHASECHK.TRANS64 P0, [R0+URZ+0xa0], R3 ;  /* 0x0000a003000085a7 */ /* 0x000ea400080010ff */
[----:B--2---:R-:W-:Y:S05]  /*87d0*/  @!P0 BRA `(.L_x_126) ;  /* 0xfffffffc00f08947 */ /* 0x004fea000383ffff */
[----:B------:R-:W-:Y:S05]  /*87e0*/  BRA `(.L_x_47) ;  /* 0xffffffa000a07947 */ /* 0x000fea000383ffff */
.L_x_55:
[----:B-1----:R1:W2:Y:S02]  /*87f0*/  SYNCS.PHASECHK.TRANS64.TRYWAIT P1, [R0+URZ+0x90], R5 ;  /* 0x00009005000075a7 */ /* 0x0022a400080211ff */
[----:B--2---:R-:W-:Y:S05]  /*8800*/  @!P1 NANOSLEEP.SYNCS 0x989680 ;  /* 0x009896800000995d */ /* 0x004fea0003900000 */
[----:B------:R-:W2:Y:S02]  /*8810*/  @!P1 SYNCS.PHASECHK.TRANS64 P1, [R0+URZ+0x90], R5 ;  /* 0x00009005000095a7 */ /* 0x000ea400080210ff */
[----:B--2---:R-:W-:Y:S05]  /*8820*/  @!P1 BRA `(.L_x_55) ;  /* 0xfffffffc00f09947 */ /* 0x004fea000383ffff */
[----:B------:R-:W-:Y:S05]  /*8830*/  BRA `(.L_x_127) ;  /* 0xffffffa800107947 */ /* 0x000fea000383ffff */
.L_x_56:
[----:B------:R-:W-:-:S07]  /*8840*/  MOV R3, UR7 ;  /* 0x0000000700037c02 */ /* 0x000fce0008000f00 */
.L_x_128:
[----:B-1----:R1:W2:Y:S02]  /*8850*/  SYNCS.PHASECHK.TRANS64.TRYWAIT P0, [R3+URZ+0xd0], R0 ;  /* 0x0000d000030075a7 */ /* 0x0022a400080011ff */
[----:B--2---:R-:W-:Y:S05]  /*8860*/  @!P0 NANOSLEEP.SYNCS 0x989680 ;  /* 0x009896800000895d */ /* 0x004fea0003900000 */
[----:B------:R-:W2:Y:S02]  /*8870*/  @!P0 SYNCS.PHASECHK.TRANS64 P0, [R3+URZ+0xd0], R0 ;  /* 0x0000d000030085a7 */ /* 0x000ea400080010ff */
[----:B--2---:R-:W-:Y:S05]  /*8880*/  @!P0 BRA `(.L_x_128) ;  /* 0xfffffffc00f08947 */ /* 0x004fea000383ffff */
[----:B------:R-:W-:Y:S05]  /*8890*/  BRA `(.L_x_129) ;  /* 0xffffffa800487947 */ /* 0x000fea000383ffff */
.L_x_59:
[----:B------:R-:W-:Y:S07]  /*88a0*/  MOV R0, UR6 ;  /* 0x0000000600007c02 */ /* 0x000fee0008000f00 */
.L_x_130:
[----:B-1----:R1:W2:Y:S02]  /*88b0*/  SYNCS.PHASECHK.TRANS64.TRYWAIT P0, [R0+URZ], R3 ;  /* 0x00000003000075a7 */ /* 0x0022a400080011ff */
[----:B--2---:R-:W-:Y:S05]  /*88c0*/  @!P0 NANOSLEEP.SYNCS 0x989680 ;  /* 0x009896800000895d */ /* 0x004fea0003900000 */
[----:B------:R-:W2:Y:S02]  /*88d0*/  @!P0 SYNCS.PHASECHK.TRANS64 P0, [R0+URZ], R3 ;  /* 0x00000003000085a7 */ /* 0x000ea400080010ff */
[----:B--2---:R-:W-:Y:S05]  /*88e0*/  @!P0 BRA `(.L_x_130) ;  /* 0xfffffffc00f08947 */ /* 0x004fea000383ffff */
[----:B------:R-:W-:Y:S05]  /*88f0*/  BRA `(.L_x_58) ;  /* 0xffffffa800647947 */ /* 0x000fea000383ffff */
.L_x_62:
[----:B------:R-:W-:-:S07]  /*8900*/  MOV R0, UR6 ;  /* 0x0000000600007c02 */ /* 0x000fce0008000f00 */
.L_x_131:
[----:B--2---:R2:W4:Y:S02]  /*8910*/  SYNCS.PHASECHK.TRANS64.TRYWAIT P0, [R0+URZ], R3 ;  /* 0x00000003000075a7 */ /* 0x00452400080011ff */
[----:B----4-:R-:W-:Y:S05]  /*8920*/  @!P0 NANOSLEEP.SYNCS 0x989680 ;  /* 0x009896800000895d */ /* 0x010fea0003900000 */
[----:B------:R-:W4:Y:S02]  /*8930*/  @!P0 SYNCS.PHASECHK.TRANS64 P0, [R0+URZ], R3 ;  /* 0x00000003000085a7 */ /* 0x000f2400080010ff */
[----:B----4-:R-:W-:Y:S05]  /*8940*/  @!P0 BRA `(.L_x_131) ;  /* 0xfffffffc00f08947 */ /* 0x010fea000383ffff */
[----:B------:R-:W-:Y:S05]  /*8950*/  BRA `(.L_x_132) ;  /* 0xffffffac00407947 */ /* 0x000fea000383ffff */
.L_x_63:
[----:B------:R-:W-:-:S07]  /*8960*/  MOV R0, UR6 ;  /* 0x0000000600007c02 */ /* 0x000fce0008000f00 */
.L_x_133:
[----:B-1----:R1:W2:Y:S02]  /*8970*/  SYNCS.PHASECHK.TRANS64.TRYWAIT P0, [R0+URZ], R3 ;  /* 0x00000003000075a7 */ /* 0x0022a400080011ff */
[----:B--2---:R-:W-:Y:S05]  /*8980*/  @!P0 NANOSLEEP.SYNCS 0x989680 ;  /* 0x009896800000895d */ /* 0x004fea0003900000 */
[----:B------:R-:W2:Y:S02]  /*8990*/  @!P0 SYNCS.PHASECHK.TRANS64 P0, [R0+URZ], R3 ;  /* 0x00000003000085a7 */ /* 0x000ea400080010ff */
[----:B--2---:R-:W-:Y:S05]  /*89a0*/  @!P0 BRA `(.L_x_133) ;  /* 0xfffffffc00f08947 */ /* 0x004fea000383ffff */
[----:B------:R-:W-:Y:S05]  /*89b0*/  BRA `(.L_x_134) ;  /* 0xffffffac004c7947 */ /* 0x000fea000383ffff */
.L_x_64:
[----:B------:R-:W-:-:S07]  /*89c0*/  MOV R0, UR6 ;  /* 0x0000000600007c02 */ /* 0x000fce0008000f00 */
.L_x_135:
[----:B-1----:R1:W2:Y:S02]  /*89d0*/  SYNCS.PHASECHK.TRANS64.TRYWAIT P0, [R0+URZ], R3 ;  /* 0x00000003000075a7 */ /* 0x0022a400080011ff */
[----:B--2---:R-:W-:Y:S05]  /*89e0*/  @!P0 NANOSLEEP.SYNCS 0x989680 ;  /* 0x009896800000895d */ /* 0x004fea0003900000 */
[----:B------:R-:W2:Y:S02]  /*89f0*/  @!P0 SYNCS.PHASECHK.TRANS64 P0, [R0+URZ], R3 ;  /* 0x00000003000085a7 */ /* 0x000ea400080010ff */
[----:B--2---:R-:W-:Y:S05]  /*8a00*/  @!P0 BRA `(.L_x_135) ;  /* 0xfffffffc00f08947 */ /* 0x004fea000383ffff */
[----:B------:R-:W-:Y:S05]  /*8a10*/  BRA `(.L_x_136) ;  /* 0xffffffac00587947 */ /* 0x000fea000383ffff */
.L_x_65:
[----:B------:R-:W-:-:S07]  /*8a20*/  MOV R0, UR7 ;  /* 0x0000000700007c02 */ /* 0x000fce0008000f00 */
.L_x_137:
[----:B-1----:R1:W2:Y:S02]  /*8a30*/  SYNCS.PHASECHK.TRANS64.TRYWAIT P0, [R0+URZ], R3 ;  /* 0x00000003000075a7 */ /* 0x0022a400080011ff */
[----:B--2---:R-:W-:Y:S05]  /*8a40*/  @!P0 NANOSLEEP.SYNCS 0x989680 ;  /* 0x009896800000895d */ /* 0x004fea0003900000 */
[----:B------:R-:W2:Y:S02]  /*8a50*/  @!P0 SYNCS.PHASECHK.TRANS64 P0, [R0+URZ], R3 ;  /* 0x00000003000085a7 */ /* 0x000ea400080010ff */
[----:B--2---:R-:W-:Y:S05]  /*8a60*/  @!P0 BRA `(.L_x_137) ;  /* 0xfffffffc00f08947 */ /* 0x004fea000383ffff */
[----:B------:R-:W-:Y:S05]  /*8a70*/  BRA `(.L_x_138) ;  /* 0xffffffac00647947 */ /* 0x000fea000383ffff */
.L_x_70:
[----:B--2---:R2:W3:Y:S02]  /*8a80*/  SYNCS.PHASECHK.TRANS64.TRYWAIT P0, [R0+URZ+0x90], R3 ;  /* 0x00009003000075a7 */ /* 0x0044e400080011ff */
[----:B---3--:R-:W-:Y:S05]  /*8a90*/  @!P0 NANOSLEEP.SYNCS 0x989680 ;  /* 0x009896800000895d */ /* 0x008fea0003900000 */
[----:B------:R-:W3:Y:S02]  /*8aa0*/  @!P0 SYNCS.PHASECHK.TRANS64 P0, [R0+URZ+0x90], R3 ;  /* 0x00009003000085a7 */ /* 0x000ee400080010ff */
[----:B---3--:R-:W-:Y:S05]  /*8ab0*/  @!P0 BRA `(.L_x_70) ;  /* 0xfffffffc00f08947 */ /* 0x008fea000383ffff */
[----:B------:R-:W-:Y:S05]  /*8ac0*/  BRA `(.L_x_139) ;  /* 0xffffffb000687947 */ /* 0x000fea000383ffff */
.L_x_73:
[----:B------:R-:W-:Y:S07]  /*8ad0*/  MOV R0, UR7 ;  /* 0x0000000700007c02 */ /* 0x000fee0008000f00 */
.L_x_140:
[----:B--2---:R2:W3:Y:S02]  /*8ae0*/  SYNCS.PHASECHK.TRANS64.TRYWAIT P0, [R0+URZ+0x88], R3 ;  /* 0x00008803000075a7 */ /* 0x0044e400080011ff */
[----:B---3--:R-:W-:Y:S05]  /*8af0*/  @!P0 NANOSLEEP.SYNCS 0x989680 ;  /* 0x009896800000895d */ /* 0x008fea0003900000 */
[----:B------:R-:W3:Y:S02]  /*8b00*/  @!P0 SYNCS.PHASECHK.TRANS64 P0, [R0+URZ+0x88], R3 ;  /* 0x00008803000085a7 */ /* 0x000ee400080010ff */
[----:B---3--:R-:W-:Y:S05]  /*8b10*/  @!P0 BRA `(.L_x_140) ;  /* 0xfffffffc00f08947 */ /* 0x008fea000383ffff */
[----:B------:R-:W-:Y:S05]  /*8b20*/  BRA `(.L_x_72) ;  /* 0xffffffb400487947 */ /* 0x000fea000383ffff */
.L_x_76:
[----:B--2---:R-:W-:Y:S07]  /*8b30*/  MOV R3, UR7 ;  /* 0x0000000700037c02 */ /* 0x004fee0008000f00 */
.L_x_141:
[----:B-1----:R1:W2:Y:S02]  /*8b40*/  SYNCS.PHASECHK.TRANS64.TRYWAIT P0, [R3+URZ+0x70], R12 ;  /* 0x0000700c030075a7 */ /* 0x0022a400080011ff */
[----:B--2---:R-:W-:Y:S05]  /*8b50*/  @!P0 NANOSLEEP.SYNCS 0x989680 ;  /* 0x009896800000895d */ /* 0x004fea0003900000 */
[----:B------:R-:W2:Y:S02]  /*8b60*/  @!P0 SYNCS.PHASECHK.TRANS64 P0, [R3+URZ+0x70], R12 ;  /* 0x0000700c030085a7 */ /* 0x000ea400080010ff */
[----:B--2---:R-:W-:Y:S05]  /*8b70*/  @!P0 BRA `(.L_x_141) ;  /* 0xfffffffc00f08947 */ /* 0x004fea000383ffff */
[----:B------:R-:W-:Y:S05]  /*8b80*/  BRA `(.L_x_142) ;  /* 0xffffffb400c07947 */ /* 0x000fea000383ffff */
.L_x_77:
[----:B------:R-:W-:Y:S07]  /*8b90*/  MOV R3, UR7 ;  /* 0x0000000700037c02 */ /* 0x000fee0008000f00 */
.L_x_143:
[----:B-1----:R1:W2:Y:S02]  /*8ba0*/  SYNCS.PHASECHK.TRANS64.TRYWAIT P0, [R3+URZ+0x78], R12 ;  /* 0x0000780c030075a7 */ /* 0x0022a400080011ff */
[----:B--2---:R-:W-:Y:S05]  /*8bb0*/  @!P0 NANOSLEEP.SYNCS 0x989680 ;  /* 0x009896800000895d */ /* 0x004fea0003900000 */
[----:B------:R-:W2:Y:S02]  /*8bc0*/  @!P0 SYNCS.PHASECHK.TRANS64 P0, [R3+URZ+0x78], R12 ;  /* 0x0000780c030085a7 */ /* 0x000ea400080010ff */
[----:B--2---:R-:W-:Y:S05]  /*8bd0*/  @!P0 BRA `(.L_x_143) ;  /* 0xfffffffc00f08947 */ /* 0x004fea000383ffff */
[----:B------:R-:W-:Y:S05]  /*8be0*/  BRA `(.L_x_144) ;  /* 0xffffffb800407947 */ /* 0x000fea000383ffff */
.L_x_79:
[----:B------:R-:W-:-:S07]  /*8bf0*/  MOV R0, UR7 ;  /* 0x0000000700007c02 */ /* 0x000fce0008000f00 */
.L_x_145:
[----:B-1----:R1:W3:Y:S02]  /*8c00*/  SYNCS.PHASECHK.TRANS64.TRYWAIT P0, [R0+URZ+0x70], R3 ;  /* 0x00007003000075a7 */ /* 0x0022e400080011ff */
[----:B---3--:R-:W-:Y:S05]  /*8c10*/  @!P0 NANOSLEEP.SYNCS 0x989680 ;  /* 0x009896800000895d */ /* 0x008fea0003900000 */
[----:B------:R-:W3:Y:S02]  /*8c20*/  @!P0 SYNCS.PHASECHK.TRANS64 P0, [R0+URZ+0x70], R3 ;  /* 0x00007003000085a7 */ /* 0x000ee400080010ff */
[----:B---3--:R-:W-:Y:S05]  /*8c30*/  @!P0 BRA `(.L_x_145) ;  /* 0xfffffffc00f08947 */ /* 0x008fea000383ffff */
[----:B------:R-:W-:Y:S05]  /*8c40*/  BRA `(.L_x_146) ;  /* 0xffffffb800b07947 */ /* 0x000fea000383ffff */
.L_x_81:
[----:B--2---:R2:W4:Y:S02]  /*8c50*/  SYNCS.PHASECHK.TRANS64.TRYWAIT P0, [R0+URZ+0x90], R3 ;  /* 0x00009003000075a7 */ /* 0x00452400080011ff */
[----:B----4-:R-:W-:Y:S05]  /*8c60*/  @!P0 NANOSLEEP.SYNCS 0x989680 ;  /* 0x009896800000895d */ /* 0x010fea0003900000 */
[----:B------:R-:W4:Y:S02]  /*8c70*/  @!P0 SYNCS.PHASECHK.TRANS64 P0, [R0+URZ+0x90], R3 ;  /* 0x00009003000085a7 */ /* 0x000f2400080010ff */
[----:B----4-:R-:W-:Y:S05]  /*8c80*/  @!P0 BRA `(.L_x_81) ;  /* 0xfffffffc00f08947 */ /* 0x010fea000383ffff */
[----:B------:R-:W-:Y:S05]  /*8c90*/  BRA `(.L_x_147) ;  /* 0xffffffbc00787947 */ /* 0x000fea000383ffff */
.L_x_92:
[----:B-1----:R1:W3:Y:S02]  /*8ca0*/  SYNCS.PHASECHK.TRANS64.TRYWAIT P1, [R3+URZ+0x60], R0 ;  /* 0x00006000030075a7 */ /* 0x0022e400080211ff */
[----:B---3--:R-:W-:Y:S05]  /*8cb0*/  @!P1 NANOSLEEP.SYNCS 0x989680 ;  /* 0x009896800000995d */ /* 0x008fea0003900000 */
[----:B------:R-:W3:Y:S02]  /*8cc0*/  @!P1 SYNCS.PHASECHK.TRANS64 P1, [R3+URZ+0x60], R0 ;  /* 0x00006000030095a7 */ /* 0x000ee400080210ff */
[----:B---3--:R-:W-:Y:S05]  /*8cd0*/  @!P1 BRA `(.L_x_92) ;  /* 0xfffffffc00f09947 */ /* 0x008fea000383ffff */
[----:B------:R-:W-:Y:S05]  /*8ce0*/  BRA `(.L_x_91) ;  /* 0xffffffc8009c7947 */ /* 0x000fea000383ffff */
.L_x_94:
[----:B-1----:R1:W4:Y:S02]  /*8cf0*/  SYNCS.PHASECHK.TRANS64.TRYWAIT P0, [R207+URZ+0xb0], R2 ;  /* 0x0000b002cf0075a7 */ /* 0x00232400080011ff */
[----:B----4-:R-:W-:Y:S05]  /*8d00*/  @!P0 NANOSLEEP.SYNCS 0x989680 ;  /* 0x009896800000895d */ /* 0x010fea0003900000 */
[----:B------:R-:W4:Y:S02]  /*8d10*/  @!P0 SYNCS.PHASECHK.TRANS64 P0, [R207+URZ+0xb0], R2 ;  /* 0x0000b002cf0085a7 */ /* 0x000f2400080010ff */
[----:B----4-:R-:W-:Y:S05]  /*8d20*/  @!P0 BRA `(.L_x_94) ;  /* 0xfffffffc00f08947 */ /* 0x010fea000383ffff */
[----:B------:R-:W-:Y:S05]  /*8d30*/  BRA `(.L_x_93) ;  /* 0xffffffc800f87947 */ /* 0x000fea000383ffff */
.L_x_103:
[----:B--2---:R2:W3:Y:S02]  /*8d40*/  SYNCS.PHASECHK.TRANS64.TRYWAIT P0, [R210+URZ+0x60], R3 ;  /* 0x00006003d20075a7 */ /* 0x0044e400080011ff */
[----:B---3--:R-:W-:Y:S05]  /*8d50*/  @!P0 NANOSLEEP.SYNCS 0x989680 ;  /* 0x009896800000895d */ /* 0x008fea0003900000 */
[----:B------:R-:W3:Y:S02]  /*8d60*/  @!P0 SYNCS.PHASECHK.TRANS64 P0, [R210+URZ+0x60], R3 ;  /* 0x00006003d20085a7 */ /* 0x000ee400080010ff */
[----:B---3--:R-:W-:Y:S05]  /*8d70*/  @!P0 BRA `(.L_x_103) ;  /* 0xfffffffc00f08947 */ /* 0x008fea000383ffff */
[----:B------:R-:W-:Y:S05]  /*8d80*/  BRA `(.L_x_102) ;  /* 0xffffffe000047947 */ /* 0x000fea000383ffff */
        .weak           $__internal_0_$__cuda_sm10x_tcgen05_guardrail_trap_col_being_dealloced_not_returned_by_alloc
        .type           $__internal_0_$__cuda_sm10x_tcgen05_guardrail_trap_col_being_dealloced_not_returned_by_alloc,@function
        .size           $__internal_0_$__cuda_sm10x_tcgen05_guardrail_trap_col_being_dealloced_not_returned_by_alloc,($__internal_1_$__cuda_sm10x_tcgen05_guardrail_trap_phase_invalid_during_alloc - $__internal_0_$__cuda_sm10x_tcgen05_guardrail_trap_col_being_dealloced_not_returned_by_alloc)
$__internal_0_$__cuda_sm10x_tcgen05_guardrail_trap_col_being_dealloced_not_returned_by_alloc:
[----:B------:R-:W-:Y:S05]  /*8d90*/  BPT.TRAP 0x1 ;  /* 0x000000040000795c */ /* 0x000fea0000300000 */
[----:B------:R-:W-:-:S04]  /*8da0*/  HFMA2 R3, -RZ, RZ, 0, 0 ;  /* 0x00000000ff037431 */ /* 0x000fc800000001ff */
[----:B------:R-:W-:Y:S05]  /*8db0*/  RET.REL.NODEC R2 `(_ZN7cutlass13device_kernelINS_4gemm6kernel13GemmUniversalIN4cute5tupleIJiiiiEEENS1_10collective13CollectiveMmaINS1_35MainloopSm100TmaUmmaWarpSpecializedILi6ELi2ELi4ENS5_IJNS4_1CILi1EEESB_SB_EEEEENS5_IJNSA_ILi128EEESE_SE_EEENS_12float_e4m3_tENS5_IJlSB_lEEESG_SH_NS4_8TiledMMAINS4_8MMA_AtomIJNS4_10MMA_TraitsINS4_19SM100_MMA_F8F6F4_SSEJSG_SG_fSE_SE_NS4_17integral_constantINS4_4UMMA5MajorELSO_0EEESP_NSM_INSN_7ScaleInELSQ_0EEESR_EEEEEENS4_6LayoutISC_NS5_IJNSA_ILi0EEESV_SV_EEEEENS5_IJNS4_10UnderscoreESY_SY_EEEEENS4_13SM90_TMA_LOADENS4_14ComposedLayoutINS4_7SwizzleILi3ELi4ELi3EEENS4_18smem_ptr_flag_bitsILi8EEENSU_INS5_IJNSA_ILi8EEESE_EEENS5_IJSE_SB_EEEEEEEvNS4_8identityES11_S1B_vS1C_EENS_8epilogue10collective18CollectiveEpilogueINS1E_23Sm100TmaWarpSpecializedILi2ELi2ELi64ELb0ELb0EEEJSF_NS5_IJNSU_ISE_SB_EENSU_INSA_ILi64EEESB_EEEEESG_SH_SG_SH_NS1E_6fusion15FusionCallbacksIS1I_NS1N_17LinearCombinationISG_fSG_fLNS_15FloatRoundStyleE2EEESF_S1M_JEEENS4_5SM1004TMEM4LOAD26SM100_TMEM_LOAD_32dp32b64xES11_NS12_INS13_ILi2ELi4ELi3EEES16_NSU_INS5_IJS17_S1K_EEENS5_IJS1K_SB_EEEEEEENS4_39AutoVectorizingCopyWithAssumedAlignmentILi128EEENS4_14SM90_TMA_STOREES21_S23_S23_EEEvvEEEEvNT_6ParamsE) ;  /* 0xffffff7002907950 */ /* 0x000fea0003c3ffff */
        .weak           $__internal_1_$__cuda_sm10x_tcgen05_guardrail_trap_phase_invalid_during_alloc
        .type           $__internal_1_$__cuda_sm10x_tcgen05_guardrail_trap_phase_invalid_during_alloc,@function
        .size           $__internal_1_$__cuda_sm10x_tcgen05_guardrail_trap_phase_invalid_during_alloc,($__internal_2_$__cuda_sm10x_tcgen05_guardrail_trap_unallocated_columns_being_dealloced - $__internal_1_$__cuda_sm10x_tcgen05_guardrail_trap_phase_invalid_during_alloc)
$__internal_1_$__cuda_sm10x_tcgen05_guardrail_trap_phase_invalid_during_alloc:
[----:B------:R-:W-:Y:S05]  /*8dc0*/  BPT.TRAP 0x1 ;  /* 0x000000040000795c */ /* 0x000fea0000300000 */
[----:B------:R-:W-:-:S04]  /*8dd0*/  MOV R3, 0x0 ;  /* 0x0000000000037802 */ /* 0x000fc80000000f00 */
[----:B------:R-:W-:Y:S05]  /*8de0*/  RET.REL.NODEC R2 `(_ZN7cutlass13device_kernelINS_4gemm6kernel13GemmUniversalIN4cute5tupleIJiiiiEEENS1_10collective13CollectiveMmaINS1_35MainloopSm100TmaUmmaWarpSpecializedILi6ELi2ELi4ENS5_IJNS4_1CILi1EEESB_SB_EEEEENS5_IJNSA_ILi128EEESE_SE_EEENS_12float_e4m3_tENS5_IJlSB_lEEESG_SH_NS4_8TiledMMAINS4_8MMA_AtomIJNS4_10MMA_TraitsINS4_19SM100_MMA_F8F6F4_SSEJSG_SG_fSE_SE_NS4_17integral_constantINS4_4UMMA5MajorELSO_0EEESP_NSM_INSN_7ScaleInELSQ_0EEESR_EEEEEENS4_6LayoutISC_NS5_IJNSA_ILi0EEESV_SV_EEEEENS5_IJNS4_10UnderscoreESY_SY_EEEEENS4_13SM90_TMA_LOADENS4_14ComposedLayoutINS4_7SwizzleILi3ELi4ELi3EEENS4_18smem_ptr_flag_bitsILi8EEENSU_INS5_IJNSA_ILi8EEESE_EEENS5_IJSE_SB_EEEEEEEvNS4_8identityES11_S1B_vS1C_EENS_8epilogue10collective18CollectiveEpilogueINS1E_23Sm100TmaWarpSpecializedILi2ELi2ELi64ELb0ELb0EEEJSF_NS5_IJNSU_ISE_SB_EENSU_INSA_ILi64EEESB_EEEEESG_SH_SG_SH_NS1E_6fusion15FusionCallbacksIS1I_NS1N_17LinearCombinationISG_fSG_fLNS_15FloatRoundStyleE2EEESF_S1M_JEEENS4_5SM1004TMEM4LOAD26SM100_TMEM_LOAD_32dp32b64xES11_NS12_INS13_ILi2ELi4ELi3EEES16_NSU_INS5_IJS17_S1K_EEENS5_IJS1K_SB_EEEEEEENS4_39AutoVectorizingCopyWithAssumedAlignmentILi128EEENS4_14SM90_TMA_STOREES21_S23_S23_EEEvvEEEEvNT_6ParamsE) ;  /* 0xffffff7002847950 */ /* 0x000fea0003c3ffff */
        .weak           $__internal_2_$__cuda_sm10x_tcgen05_guardrail_trap_unallocated_columns_being_dealloced
        .type           $__internal_2_$__cuda_sm10x_tcgen05_guardrail_trap_unallocated_columns_being_dealloced,@function
        .size           $__internal_2_$__cuda_sm10x_tcgen05_guardrail_trap_unallocated_columns_being_dealloced,(.L_x_149 - $__internal_2_$__cuda_sm10x_tcgen05_guardrail_trap_unallocated_columns_being_dealloced)
$__internal_2_$__cuda_sm10x_tcgen05_guardrail_trap_unallocated_columns_being_dealloced:
[----:B------:R-:W-:Y:S05]  /*8df0*/  BPT.TRAP 0x1 ;  /* 0x000000040000795c */ /* 0x000fea0000300000 */
[----:B------:R-:W-:-:S04]  /*8e00*/  HFMA2 R3, -RZ, RZ, 0, 0 ;  /* 0x00000000ff037431 */ /* 0x000fc800000001ff */
[----:B------:R-:W-:Y:S05]  /*8e10*/  RET.REL.NODEC R2 `(_ZN7cutlass13device_kernelINS_4gemm6kernel13GemmUniversalIN4cute5tupleIJiiiiEEENS1_10collective13CollectiveMmaINS1_35MainloopSm100TmaUmmaWarpSpecializedILi6ELi2ELi4ENS5_IJNS4_1CILi1EEESB_SB_EEEEENS5_IJNSA_ILi128EEESE_SE_EEENS_12float_e4m3_tENS5_IJlSB_lEEESG_SH_NS4_8TiledMMAINS4_8MMA_AtomIJNS4_10MMA_TraitsINS4_19SM100_MMA_F8F6F4_SSEJSG_SG_fSE_SE_NS4_17integral_constantINS4_4UMMA5MajorELSO_0EEESP_NSM_INSN_7ScaleInELSQ_0EEESR_EEEEEENS4_6LayoutISC_NS5_IJNSA_ILi0EEESV_SV_EEEEENS5_IJNS4_10UnderscoreESY_SY_EEEEENS4_13SM90_TMA_LOADENS4_14ComposedLayoutINS4_7SwizzleILi3ELi4ELi3EEENS4_18smem_ptr_flag_bitsILi8EEENSU_INS5_IJNSA_ILi8EEESE_EEENS5_IJSE_SB_EEEEEEEvNS4_8identityES11_S1B_vS1C_EENS_8epilogue10collective18CollectiveEpilogueINS1E_23Sm100TmaWarpSpecializedILi2ELi2ELi64ELb0ELb0EEEJSF_NS5_IJNSU_ISE_SB_EENSU_INSA_ILi64EEESB_EEEEESG_SH_SG_SH_NS1E_6fusion15FusionCallbacksIS1I_NS1N_17LinearCombinationISG_fSG_fLNS_15FloatRoundStyleE2EEESF_S1M_JEEENS4_5SM1004TMEM4LOAD26SM100_TMEM_LOAD_32dp32b64xES11_NS12_INS13_ILi2ELi4ELi3EEES16_NSU_INS5_IJS17_S1K_EEENS5_IJS1K_SB_EEEEEEENS4_39AutoVectorizingCopyWithAssumedAlignmentILi128EEENS4_14SM90_TMA_STOREES21_S23_S23_EEEvvEEEEvNT_6ParamsE) ;  /* 0xffffff7002787950 */ /* 0x000fea0003c3ffff */
.L_x_148:
[----:B------:R-:W-:-:S00]  /*8e20*/  BRA `(.L_x_148) ;  /* 0xfffffffc00fc7947 */ /* 0x000fc0000383ffff */
[----:B------:R-:W-:-:S00]  /*8e30*/  NOP ;  /* 0x0000000000007918 */ /* 0x000fc00000000000 */
        /* <DEDUP_REMOVED lines=12> */
.L_x_149:


//--------------------- .nv.global.init           --------------------------
	.section	.nv.global.init,"aw",@progbits
.nv.global.init:
	.type		$str$27,@object
	.size		$str$27,($str$28 - $str$27)
$str$27:
        /*0000*/ 	.byte	0x28, 0x61, 0x64, 0x64, 0x72, 0x65, 0x73, 0x73, 0x20, 0x26, 0x20, 0x6d, 0x61, 0x73, 0x6b, 0x29
        /*0010*/ 	.byte	0x20, 0x3d, 0x3d, 0x20, 0x30, 0x00
	.type		$str$28,@object
	.size		$str$28,($str$26 - $str$28)
$str$28:
        /*0016*/ 	.byte	0x2f, 0x74, 0x6d, 0x70, 0x2f, 0x63, 0x75, 0x74, 0x6c, 0x61, 0x73, 0x73, 0x5f, 0x73, 0x77, 0x65
        /*0026*/ 	.byte	0x65, 0x70, 0x5f, 0x73, 0x72, 0x63, 0x2f, 0x69, 0x6e, 0x63, 0x6c, 0x75, 0x64, 0x65, 0x2f, 0x63
        /*0036*/ 	.byte	0x75, 0x74, 0x65, 0x2f, 0x70, 0x6f, 0x69, 0x6e, 0x74, 0x65, 0x72, 0x5f, 0x66, 0x6c, 0x61, 0x67
        /*0046*/ 	.byte	0x67, 0x65, 0x64, 0x2e, 0x68, 0x70, 0x70, 0x00
	.type		$str$26,@object
	.size		$str$26,($str$25 - $str$26)
$str$26:
        /*004e*/ 	.byte	0x2f, 0x74, 0x6d, 0x70, 0x2f, 0x63, 0x75, 0x74, 0x6c, 0x61, 0x73, 0x73, 0x5f, 0x73, 0x77, 0x65
        /*005e*/ 	.byte	0x65, 0x70, 0x5f, 0x73, 0x72, 0x63, 0x2f, 0x69, 0x6e, 0x63, 0x6c, 0x75, 0x64, 0x65, 0x2f, 0x63
        /*006e*/ 	.byte	0x75, 0x74, 0x65, 0x2f, 0x61, 0x74, 0x6f, 0x6d, 0x2f, 0x63, 0x6f, 0x70, 0x79, 0x5f, 0x74, 0x72
        /*007e*/ 	.byte	0x61, 0x69, 0x74, 0x73, 0x5f, 0x73, 0x6d, 0x31, 0x30, 0x30, 0x2e, 0x68, 0x70, 0x70, 0x00
	.type		$str$25,@object
	.size		$str$25,(__unnamed_1 - $str$25)
$str$25:
        /*008d*/ 	.byte	0x28, 0x28, 0x75, 0x69, 0x6e, 0x74, 0x33, 0x32, 0x5f, 0x74, 0x28, 0x74, 0x68, 0x72, 0x65, 0x61
        /*009d*/ 	.byte	0x64, 0x49, 0x64, 0x78, 0x2e, 0x78, 0x29, 0x20, 0x2f, 0x20, 0x33, 0x32, 0x29, 0x20, 0x25, 0x20
        /*00ad*/ 	.byte	0x34, 0x29, 0x20, 0x3d, 0x3d, 0x20, 0x28, 0x28, 0x28, 0x74, 0x6d, 0x65, 0x6d, 0x5f, 0x61, 0x64
        /*00bd*/ 	.byte	0x64, 0x72, 0x20, 0x3e, 0x3e, 0x20, 0x31, 0x36, 0x29, 0x20, 0x2f, 0x20, 0x33, 0x32, 0x29, 0x20
        /*00cd*/ 	.byte	0x25, 0x20, 0x34, 0x29, 0x00
	.type		__unnamed_1,@object
	.size		__unnamed_1,(__unnamed_2 - __unnamed_1)
__unnamed_1:
        /*00d2*/ 	.byte	0x61, 0x75, 0x74, 0x6f, 0x20, 0x63, 0x75, 0x74, 0x65, 0x3a, 0x3a, 0x61, 0x73, 0x5f, 0x70, 0x6f
        /* <DEDUP_REMOVED lines=24> */
        /*0262*/ 	.byte	0x43, 0x3c, 0x38, 0x31, 0x39, 0x32, 0x3e, 0x3e, 0x3e, 0x3e, 0x5d, 0x00
	.type		__unnamed_2,@object
	.size		__unnamed_2,(.L_2 - __unnamed_2)
__unnamed_2:
        /* <DEDUP_REMOVED lines=42> */
        /*050e*/ 	.byte	0x3e, 0x3e, 0x3e, 0x3e, 0x5d, 0x00
.L_2:


//--------------------- .nv.shared._ZN7cutlass13device_kernelINS_4gemm6kernel13GemmUniversalIN4cute5tupleIJiiiiEEENS1_10collective13CollectiveMmaINS1_35MainloopSm100TmaUmmaWarpSpecializedILi6ELi2ELi4ENS5_IJNS4_1CILi1EEESB_SB_EEEEENS5_IJNSA_ILi128EEESE_SE_EEENS_12float_e4m3_tENS5_IJlSB_lEEESG_SH_NS4_8TiledMMAINS4_8MMA_AtomIJNS4_10MMA_TraitsINS4_19SM100_MMA_F8F6F4_SSEJSG_SG_fSE_SE_NS4_17integral_constantINS4_4UMMA5MajorELSO_0EEESP_NSM_INSN_7ScaleInELSQ_0EEESR_EEEEEENS4_6LayoutISC_NS5_IJNSA_ILi0EEESV_SV_EEEEENS5_IJNS4_10UnderscoreESY_SY_EEEEENS4_13SM90_TMA_LOADENS4_14ComposedLayoutINS4_7SwizzleILi3ELi4ELi3EEENS4_18smem_ptr_flag_bitsILi8EEENSU_INS5_IJNSA_ILi8EEESE_EEENS5_IJSE_SB_EEEEEEEvNS4_8identityES11_S1B_vS1C_EENS_8epilogue10collective18CollectiveEpilogueINS1E_23Sm100TmaWarpSpecializedILi2ELi2ELi64ELb0ELb0EEEJSF_NS5_IJNSU_ISE_SB_EENSU_INSA_ILi64EEESB_EEEEESG_SH_SG_SH_NS1E_6fusion15FusionCallbacksIS1I_NS1N_17LinearCombinationISG_fSG_fLNS_15FloatRoundStyleE2EEESF_S1M_JEEENS4_5SM1004TMEM4LOAD26SM100_TMEM_LOAD_32dp32b64xES11_NS12_INS13_ILi2ELi4ELi3EEES16_NSU_INS5_IJS17_S1K_EEENS5_IJS1K_SB_EEEEEEENS4_39AutoVectorizingCopyWithAssumedAlignmentILi128EEENS4_14SM90_TMA_STOREES21_S23_S23_EEEvvEEEEvNT_6ParamsE --------------------------
	.section	.nv.shared._ZN7cutlass13device_kernelINS_4gemm6kernel13GemmUniversalIN4cute5tupleIJiiiiEEENS1_10collective13CollectiveMmaINS1_35MainloopSm100TmaUmmaWarpSpecializedILi6ELi2ELi4ENS5_IJNS4_1CILi1EEESB_SB_EEEEENS5_IJNSA_ILi128EEESE_SE_EEENS_12float_e4m3_tENS5_IJlSB_lEEESG_SH_NS4_8TiledMMAINS4_8MMA_AtomIJNS4_10MMA_TraitsINS4_19SM100_MMA_F8F6F4_SSEJSG_SG_fSE_SE_NS4_17integral_constantINS4_4UMMA5MajorELSO_0EEESP_NSM_INSN_7ScaleInELSQ_0EEESR_EEEEEENS4_6LayoutISC_NS5_IJNSA_ILi0EEESV_SV_EEEEENS5_IJNS4_10UnderscoreESY_SY_EEEEENS4_13SM90_TMA_LOADENS4_14ComposedLayoutINS4_7SwizzleILi3ELi4ELi3EEENS4_18smem_ptr_flag_bitsILi8EEENSU_INS5_IJNSA_ILi8EEESE_EEENS5_IJSE_SB_EEEEEEEvNS4_8identityES11_S1B_vS1C_EENS_8epilogue10collective18CollectiveEpilogueINS1E_23Sm100TmaWarpSpecializedILi2ELi2ELi64ELb0ELb0EEEJSF_NS5_IJNSU_ISE_SB_EENSU_INSA_ILi64EEESB_EEEEESG_SH_SG_SH_NS1E_6fusion15FusionCallbacksIS1I_NS1N_17LinearCombinationISG_fSG_fLNS_15FloatRoundStyleE2EEESF_S1M_JEEENS4_5SM1004TMEM4LOAD26SM100_TMEM_LOAD_32dp32b64xES11_NS12_INS13_ILi2ELi4ELi3EEES16_NSU_INS5_IJS17_S1K_EEENS5_IJS1K_SB_EEEEEEENS4_39AutoVectorizingCopyWithAssumedAlignmentILi128EEENS4_14SM90_TMA_STOREES21_S23_S23_EEEvvEEEEvNT_6ParamsE,"aw",@nobits
	.sectionflags	@""
	.align	16
	.zero		1024


//--------------------- .nv.shared.reserved.0     --------------------------
	.section	.nv.shared.reserved.0,"aw",@nobits
	.weak		__nv_reservedSMEM_offset_0_alias
	.size		__nv_reservedSMEM_offset_0_alias, 0, 64
	.other		__nv_reservedSMEM_offset_0_alias,@"STO_CUDA_RESERVED_SHARED STV_DEFAULT"
__nv_reservedSMEM_offset_0_alias:
	.zero		0
.nv.shared.reserved.0:
	.zero		64
	.weak		__nv_reservedSMEM_tcgen05_partition
	.type		__nv_reservedSMEM_tcgen05_partition,@object
	.size		__nv_reservedSMEM_tcgen05_partition,(.L_0 - __nv_reservedSMEM_tcgen05_partition)
__nv_reservedSMEM_tcgen05_partition:
	.zero		32
.L_0:


//--------------------- .nv.global                --------------------------
	.section	.nv.global,"aw",@nobits
.nv.global:
	.type		_ZN39_INTERNAL_06e5513d_4_k_cu_6bd2fe3d_73224cute1_E,@object
	.size		_ZN39_INTERNAL_06e5513d_4_k_cu_6bd2fe3d_73224cute1_E,(_ZN39_INTERNAL_06e5513d_4_k_cu_6bd2fe3d_73224cuda3std3__45__cpo6cbeginE - _ZN39_INTERNAL_06e5513d_4_k_cu_6bd2fe3d_73224cute1_E)
_ZN39_INTERNAL_06e5513d_4_k_cu_6bd2fe3d_73224cute1_E:
	.zero		1
	.type		_ZN39_INTERNAL_06e5513d_4_k_cu_6bd2fe3d_73224cuda3std3__45__cpo6cbeginE,@object
	.size		_ZN39_INTERNAL_06e5513d_4_k_cu_6bd2fe3d_73224cuda3std3__45__cpo6cbeginE,(_ZN39_INTERNAL_06e5513d_4_k_cu_6bd2fe3d_73224cuda3std3__48in_placeE - _ZN39_INTERNAL_06e5513d_4_k_cu_6bd2fe3d_73224cuda3std3__45__cpo6cbeginE)
_ZN39_INTERNAL_06e5513d_4_k_cu_6bd2fe3d_73224cuda3std3__45__cpo6cbeginE:
	.zero		1
	.type		_ZN39_INTERNAL_06e5513d_4_k_cu_6bd2fe3d_73224cuda3std3__48in_placeE,@object
	.size		_ZN39_INTERNAL_06e5513d_4_k_cu_6bd2fe3d_73224cuda3std3__48in_placeE,(_ZN39_INTERNAL_06e5513d_4_k_cu_6bd2fe3d_73224cuda3std6ranges3__45__cpo9iter_moveE - _ZN39_INTERNAL_06e5513d_4_k_cu_6bd2fe3d_73224cuda3std3__48in_placeE)
_ZN39_INTERNAL_06e5513d_4_k_cu_6bd2fe3d_73224cuda3std3__48in_placeE:
	.zero		1
	.type		_ZN39_INTERNAL_06e5513d_4_k_cu_6bd2fe3d_73224cuda3std6ranges3__45__cpo9iter_moveE,@object
	.size		_ZN39_INTERNAL_06e5513d_4_k_cu_6bd2fe3d_73224cuda3std6ranges3__45__cpo9iter_moveE,(_ZN39_INTERNAL_06e5513d_4_k_cu_6bd2fe3d_73224cuda3std3__45__cpo5beginE - _ZN39_INTERNAL_06e5513d_4_k_cu_6bd2fe3d_73224cuda3std6ranges3__45__cpo9iter_moveE)
_ZN39_INTERNAL_06e5513d_4_k_cu_6bd2fe3d_73224cuda3std6ranges3__45__cpo9iter_moveE:
	.zero		1
	.type		_ZN39_INTERNAL_06e5513d_4_k_cu_6bd2fe3d_73224cuda3std3__45__cpo5beginE,@object
	.size		_ZN39_INTERNAL_06e5513d_4_k_cu_6bd2fe3d_73224cuda3std3__45__cpo5beginE,(_ZN39_INTERNAL_06e5513d_4_k_cu_6bd2fe3d_73224cuda3std3__441_GLOBAL__N__06e5513d_4_k_cu_6bd2fe3d_73226ignoreE - _ZN39_INTERNAL_06e5513d_4_k_cu_6bd2fe3d_73224cuda3std3__45__cpo5beginE)
_ZN39_INTERNAL_06e5513d_4_k_cu_6bd2fe3d_73224cuda3std3__45__cpo5beginE:
	.zero		1
	.type		_ZN39_INTERNAL_06e5513d_4_k_cu_6bd2fe3d_73224cuda3std3__441_GLOBAL__N__06e5513d_4_k_cu_6bd2fe3d_73226ignoreE,@object
	.size		_ZN39_INTERNAL_06e5513d_4_k_cu_6bd2fe3d_73224cuda3std3__441_GLOBAL__N__06e5513d_4_k_cu_6bd2fe3d_73226ignoreE,(_ZN39_INTERNAL_06e5513d_4_k_cu_6bd2fe3d_73224cute7productE - _ZN39_INTERNAL_06e5513d_4_k_cu_6bd2fe3d_73224cuda3std3__441_GLOBAL__N__06e5513d_4_k_cu_6bd2fe3d_73226ignoreE)
_ZN39_INTERNAL_06e5513d_4_k_cu_6bd2fe3d_73224cuda3std3__441_GLOBAL__N__06e5513d_4_k_cu_6bd2fe3d_73226ignoreE:
	.zero		1
	.type		_ZN39_INTERNAL_06e5513d_4_k_cu_6bd2fe3d_73224cute7productE,@object
	.size		_ZN39_INTERNAL_06e5513d_4_k_cu_6bd2fe3d_73224cute7productE,(_ZN39_INTERNAL_06e5513d_4_k_cu_6bd2fe3d_73224cuda3std3__45__cpo3endE - _ZN39_INTERNAL_06e5513d_4_k_cu_6bd2fe3d_73224cute7productE)
_ZN39_INTERNAL_06e5513d_4_k_cu_6bd2fe3d_73224cute7productE:
	.zero		1
	.type		_ZN39_INTERNAL_06e5513d_4_k_cu_6bd2fe3d_73224cuda3std3__45__cpo3endE,@object
	.size		_ZN39_INTERNAL_06e5513d_4_k_cu_6bd2fe3d_73224cuda3std3__45__cpo3endE,(_ZN39_INTERNAL_06e5513d_4_k_cu_6bd2fe3d_73224cuda3std3__419piecewise_constructE - _ZN39_INTERNAL_06e5513d_4_k_cu_6bd2fe3d_73224cuda3std3__45__cpo3endE)
_ZN39_INTERNAL_06e5513d_4_k_cu_6bd2fe3d_73224cuda3std3__45__cpo3endE:
	.zero		1
	.type		_ZN39_INTERNAL_06e5513d_4_k_cu_6bd2fe3d_73224cuda3std3__419piecewise_constructE,@object
	.size		_ZN39_INTERNAL_06e5513d_4_k_cu_6bd2fe3d_73224cuda3std3__419piecewise_constructE,(_ZN39_INTERNAL_06e5513d_4_k_cu_6bd2fe3d_73224cuda3std3__45__cpo4cendE - _ZN39_INTERNAL_06e5513d_4_k_cu_6bd2fe3d_73224cuda3std3__419piecewise_constructE)
_ZN39_INTERNAL_06e5513d_4_k_cu_6bd2fe3d_73224cuda3std3__419piecewise_constructE:
	.zero		1
	.type		_ZN39_INTERNAL_06e5513d_4_k_cu_6bd2fe3d_73224cuda3std3__45__cpo4cendE,@object
	.size		_ZN39_INTERNAL_06e5513d_4_k_cu_6bd2fe3d_73224cuda3std3__45__cpo4cendE,(_ZN39_INTERNAL_06e5513d_4_k_cu_6bd2fe3d_73224cuda3std6ranges3__45__cpo4swapE - _ZN39_INTERNAL_06e5513d_4_k_cu_6bd2fe3d_73224cuda3std3__45__cpo4cendE)
_ZN39_INTERNAL_06e5513d_4_k_cu_6bd2fe3d_73224cuda3std3__45__cpo4cendE:
	.zero		1
	.type		_ZN39_INTERNAL_06e5513d_4_k_cu_6bd2fe3d_73224cuda3std6ranges3__45__cpo4swapE,@object
	.size		_ZN39_INTERNAL_06e5513d_4_k_cu_6bd2fe3d_73224cuda3std6ranges3__45__cpo4swapE,(.L_10 - _ZN39_INTERNAL_06e5513d_4_k_cu_6bd2fe3d_73224cuda3std6ranges3__45__cpo4swapE)
_ZN39_INTERNAL_06e5513d_4_k_cu_6bd2fe3d_73224cuda3std6ranges3__45__cpo4swapE:
	.zero		1
.L_10:


//--------------------- .nv.constant0._ZN7cutlass13device_kernelINS_4gemm6kernel13GemmUniversalIN4cute5tupleIJiiiiEEENS1_10collective13CollectiveMmaINS1_35MainloopSm100TmaUmmaWarpSpecializedILi6ELi2ELi4ENS5_IJNS4_1CILi1EEESB_SB_EEEEENS5_IJNSA_ILi128EEESE_SE_EEENS_12float_e4m3_tENS5_IJlSB_lEEESG_SH_NS4_8TiledMMAINS4_8MMA_AtomIJNS4_10MMA_TraitsINS4_19SM100_MMA_F8F6F4_SSEJSG_SG_fSE_SE_NS4_17integral_constantINS4_4UMMA5MajorELSO_0EEESP_NSM_INSN_7ScaleInELSQ_0EEESR_EEEEEENS4_6LayoutISC_NS5_IJNSA_ILi0EEESV_SV_EEEEENS5_IJNS4_10UnderscoreESY_SY_EEEEENS4_13SM90_TMA_LOADENS4_14ComposedLayoutINS4_7SwizzleILi3ELi4ELi3EEENS4_18smem_ptr_flag_bitsILi8EEENSU_INS5_IJNSA_ILi8EEESE_EEENS5_IJSE_SB_EEEEEEEvNS4_8identityES11_S1B_vS1C_EENS_8epilogue10collective18CollectiveEpilogueINS1E_23Sm100TmaWarpSpecializedILi2ELi2ELi64ELb0ELb0EEEJSF_NS5_IJNSU_ISE_SB_EENSU_INSA_ILi64EEESB_EEEEESG_SH_SG_SH_NS1E_6fusion15FusionCallbacksIS1I_NS1N_17LinearCombinationISG_fSG_fLNS_15FloatRoundStyleE2EEESF_S1M_JEEENS4_5SM1004TMEM4LOAD26SM100_TMEM_LOAD_32dp32b64xES11_NS12_INS13_ILi2ELi4ELi3EEES16_NSU_INS5_IJS17_S1K_EEENS5_IJS1K_SB_EEEEEEENS4_39AutoVectorizingCopyWithAssumedAlignmentILi128EEENS4_14SM90_TMA_STOREES21_S23_S23_EEEvvEEEEvNT_6ParamsE --------------------------
	.section	.nv.constant0._ZN7cutlass13device_kernelINS_4gemm6kernel13GemmUniversalIN4cute5tupleIJiiiiEEENS1_10collective13CollectiveMmaINS1_35MainloopSm100TmaUmmaWarpSpecializedILi6ELi2ELi4ENS5_IJNS4_1CILi1EEESB_SB_EEEEENS5_IJNSA_ILi128EEESE_SE_EEENS_12float_e4m3_tENS5_IJlSB_lEEESG_SH_NS4_8TiledMMAINS4_8MMA_AtomIJNS4_10MMA_TraitsINS4_19SM100_MMA_F8F6F4_SSEJSG_SG_fSE_SE_NS4_17integral_constantINS4_4UMMA5MajorELSO_0EEESP_NSM_INSN_7ScaleInELSQ_0EEESR_EEEEEENS4_6LayoutISC_NS5_IJNSA_ILi0EEESV_SV_EEEEENS5_IJNS4_10UnderscoreESY_SY_EEEEENS4_13SM90_TMA_LOADENS4_14ComposedLayoutINS4_7SwizzleILi3ELi4ELi3EEENS4_18smem_ptr_flag_bitsILi8EEENSU_INS5_IJNSA_ILi8EEESE_EEENS5_IJSE_SB_EEEEEEEvNS4_8identityES11_S1B_vS1C_EENS_8epilogue10collective18CollectiveEpilogueINS1E_23Sm100TmaWarpSpecializedILi2ELi2ELi64ELb0ELb0EEEJSF_NS5_IJNSU_ISE_SB_EENSU_INSA_ILi64EEESB_EEEEESG_SH_SG_SH_NS1E_6fusion15FusionCallbacksIS1I_NS1N_17LinearCombinationISG_fSG_fLNS_15FloatRoundStyleE2EEESF_S1M_JEEENS4_5SM1004TMEM4LOAD26SM100_TMEM_LOAD_32dp32b64xES11_NS12_INS13_ILi2ELi4ELi3EEES16_NSU_INS5_IJS17_S1K_EEENS5_IJS1K_SB_EEEEEEENS4_39AutoVectorizingCopyWithAssumedAlignmentILi128EEENS4_14SM90_TMA_STOREES21_S23_S23_EEEvvEEEEvNT_6ParamsE,"a",@progbits
	.sectionflags	@""
	.align	4
.nv.constant0._ZN7cutlass13device_kernelINS_4gemm6kernel13GemmUniversalIN4cute5tupleIJiiiiEEENS1_10collective13CollectiveMmaINS1_35MainloopSm100TmaUmmaWarpSpecializedILi6ELi2ELi4ENS5_IJNS4_1CILi1EEESB_SB_EEEEENS5_IJNSA_ILi128EEESE_SE_EEENS_12float_e4m3_tENS5_IJlSB_lEEESG_SH_NS4_8TiledMMAINS4_8MMA_AtomIJNS4_10MMA_TraitsINS4_19SM100_MMA_F8F6F4_SSEJSG_SG_fSE_SE_NS4_17integral_constantINS4_4UMMA5MajorELSO_0EEESP_NSM_INSN_7ScaleInELSQ_0EEESR_EEEEEENS4_6LayoutISC_NS5_IJNSA_ILi0EEESV_SV_EEEEENS5_IJNS4_10UnderscoreESY_SY_EEEEENS4_13SM90_TMA_LOADENS4_14ComposedLayoutINS4_7SwizzleILi3ELi4ELi3EEENS4_18smem_ptr_flag_bitsILi8EEENSU_INS5_IJNSA_ILi8EEESE_EEENS5_IJSE_SB_EEEEEEEvNS4_8identityES11_S1B_vS1C_EENS_8epilogue10collective18CollectiveEpilogueINS1E_23Sm100TmaWarpSpecializedILi2ELi2ELi64ELb0ELb0EEEJSF_NS5_IJNSU_ISE_SB_EENSU_INSA_ILi64EEESB_EEEEESG_SH_SG_SH_NS1E_6fusion15FusionCallbacksIS1I_NS1N_17LinearCombinationISG_fSG_fLNS_15FloatRoundStyleE2EEESF_S1M_JEEENS4_5SM1004TMEM4LOAD26SM100_TMEM_LOAD_32dp32b64xES11_NS12_INS13_ILi2ELi4ELi3EEES16_NSU_INS5_IJS17_S1K_EEENS5_IJS1K_SB_EEEEEEENS4_39AutoVectorizingCopyWithAssumedAlignmentILi128EEENS4_14SM90_TMA_STOREES21_S23_S23_EEEvvEEEEvNT_6ParamsE:
	.zero		2944


//--------------------- SYMBOLS --------------------------

	.type		.nv.reservedSmem.offset0,@object
	.size		.nv.reservedSmem.offset0,0x4
	.type		.nv.reservedSmem.cap,@object
	.size		.nv.reservedSmem.cap,0x4
	.type		__assertfail,@function
